	.target	sm_100a

	.elftype	@"ET_EXEC"


//--------------------- .note.nv.tkinfo           --------------------------
	.section	.note.nv.tkinfo,"",@"SHT_NOTE"
	.sectionflags	@"SHF_NOTE_NV_TKINFO"
	.tkinfo
        /*0018*/ 	.word	0x00000002
        /*0030*/ 	.string	""
        /*0030*/ 	.string	"ptxas"
        /*0030*/ 	.string	"Cuda compilation tools, release 13.0, V13.0.88"
        /*0030*/ 	.string	"Build cuda_13.0.r13.0/compiler.36424714_0"
        /*0030*/ 	.string	"-arch sm_100a -m 64 "



//--------------------- .note.nv.cuinfo           --------------------------
	.section	.note.nv.cuinfo,"",@"SHT_NOTE"
	.sectionflags	@"SHF_NOTE_NV_CUINFO"
        /*0018*/ 	.short	0x0002
        /*001a*/ 	.short	0x0064
        /*001c*/ 	.short	0x0082
	.zero		2


//--------------------- .nv.info                  --------------------------
	.section	.nv.info,"",@"SHT_CUDA_INFO"
	.align	4


	//----- nvinfo : EIATTR_REGCOUNT
	.align		4
        /*0000*/ 	.byte	0x04, 0x2f
        /*0002*/ 	.short	(.L_20 - .L_19)
	.align		4
.L_19:
        /*0004*/ 	.word	index@(_ZN7cutlass13device_kernelINS_4gemm6kernel13GemmUniversalIN4cute5tupleIJiiiiEEENS1_10collective13CollectiveMmaINS1_35MainloopSm100TmaUmmaWarpSpecializedILi5ELi2ELi4ENS5_IJNS4_1CILi1EEESB_SB_EEEEENS5_IJNSA_ILi64EEENSA_ILi256EEENSA_ILi32EEEEEEaNS5_IJlSB_lEEEaSI_NS4_8TiledMMAINS4_8MMA_AtomIJNS4_15SM100_MMA_S8_SSIaaiLi64ELi256ELNS4_4UMMA5MajorE0ELSN_0ELNSM_8SaturateE0EEEEEENS4_6LayoutISC_NS5_IJNSA_ILi0EEESS_SS_EEEEENS5_IJNS4_10UnderscoreESV_SV_EEEEENS4_13SM90_TMA_LOADENS4_14ComposedLayoutINS4_7SwizzleILi1ELi4ELi3EEENS4_18smem_ptr_flag_bitsILi8EEENSR_INS5_IJNSA_ILi8EEESG_EEENS5_IJSG_SB_EEEEEEEvNS4_8identityESY_S18_vS19_EENS_8epilogue10collective18CollectiveEpilogueINS1B_23Sm100TmaWarpSpecializedILi4ELi2ELi32ELb0ELb0EEEJSH_NS5_IJNSR_ISE_SB_EES1G_EEEaSI_aSI_NS1B_6fusion15FusionCallbacksIS1F_NS1I_17LinearCombinationIaiaiLNS_15FloatRoundStyleE2EEESH_S1H_JEEENS4_5SM1004TMEM4LOAD26SM100_TMEM_LOAD_16dp32b32xESY_NSZ_INS10_ILi2ELi4ELi3EEES13_NSR_INS5_IJS14_SE_EEENS5_IJSE_SB_EEEEEEENS4_39AutoVectorizingCopyWithAssumedAlignmentILi128EEENS4_14SM90_TMA_STOREES1W_S1Y_S1Y_EEEvvEEEEvNT_6ParamsE)
        /*0008*/ 	.word	0x0000007a


	//----- nvinfo : EIATTR_FRAME_SIZE
	.align		4
.L_20:
        /*000c*/ 	.byte	0x04, 0x11
        /*000e*/ 	.short	(.L_22 - .L_21)
	.align		4
.L_21:
        /*0010*/ 	.word	index@($__internal_2_$__cuda_sm10x_tcgen05_guardrail_trap_unallocated_columns_being_dealloced)
        /*0014*/ 	.word	0x00000000


	//----- nvinfo : EIATTR_FRAME_SIZE
	.align		4
.L_22:
        /*0018*/ 	.byte	0x04, 0x11
        /*001a*/ 	.short	(.L_24 - .L_23)
	.align		4
.L_23:
        /*001c*/ 	.word	index@($__internal_1_$__cuda_sm10x_tcgen05_guardrail_trap_phase_invalid_during_alloc)
        /*0020*/ 	.word	0x00000000


	//----- nvinfo : EIATTR_FRAME_SIZE
	.align		4
.L_24:
        /*0024*/ 	.byte	0x04, 0x11
        /*0026*/ 	.short	(.L_26 - .L_25)
	.align		4
.L_25:
        /*0028*/ 	.word	index@($__internal_0_$__cuda_sm10x_tcgen05_guardrail_trap_col_being_dealloced_not_returned_by_alloc)
        /*002c*/ 	.word	0x00000000


	//----- nvinfo : EIATTR_FRAME_SIZE
	.align		4
.L_26:
        /*0030*/ 	.byte	0x04, 0x11
        /*0032*/ 	.short	(.L_28 - .L_27)
	.align		4
.L_27:
        /*0034*/ 	.word	index@(_ZN7cutlass13device_kernelINS_4gemm6kernel13GemmUniversalIN4cute5tupleIJiiiiEEENS1_10collective13CollectiveMmaINS1_35MainloopSm100TmaUmmaWarpSpecializedILi5ELi2ELi4ENS5_IJNS4_1CILi1EEESB_SB_EEEEENS5_IJNSA_ILi64EEENSA_ILi256EEENSA_ILi32EEEEEEaNS5_IJlSB_lEEEaSI_NS4_8TiledMMAINS4_8MMA_AtomIJNS4_15SM100_MMA_S8_SSIaaiLi64ELi256ELNS4_4UMMA5MajorE0ELSN_0ELNSM_8SaturateE0EEEEEENS4_6LayoutISC_NS5_IJNSA_ILi0EEESS_SS_EEEEENS5_IJNS4_10UnderscoreESV_SV_EEEEENS4_13SM90_TMA_LOADENS4_14ComposedLayoutINS4_7SwizzleILi1ELi4ELi3EEENS4_18smem_ptr_flag_bitsILi8EEENSR_INS5_IJNSA_ILi8EEESG_EEENS5_IJSG_SB_EEEEEEEvNS4_8identityESY_S18_vS19_EENS_8epilogue10collective18CollectiveEpilogueINS1B_23Sm100TmaWarpSpecializedILi4ELi2ELi32ELb0ELb0EEEJSH_NS5_IJNSR_ISE_SB_EES1G_EEEaSI_aSI_NS1B_6fusion15FusionCallbacksIS1F_NS1I_17LinearCombinationIaiaiLNS_15FloatRoundStyleE2EEESH_S1H_JEEENS4_5SM1004TMEM4LOAD26SM100_TMEM_LOAD_16dp32b32xESY_NSZ_INS10_ILi2ELi4ELi3EEES13_NSR_INS5_IJS14_SE_EEENS5_IJSE_SB_EEEEEEENS4_39AutoVectorizingCopyWithAssumedAlignmentILi128EEENS4_14SM90_TMA_STOREES1W_S1Y_S1Y_EEEvvEEEEvNT_6ParamsE)
        /*0038*/ 	.word	0x00000000


	//----- nvinfo : EIATTR_MIN_STACK_SIZE
	.align		4
.L_28:
        /*003c*/ 	.byte	0x04, 0x12
        /*003e*/ 	.short	(.L_30 - .L_29)
	.align		4
.L_29:
        /*0040*/ 	.word	index@(_ZN7cutlass13device_kernelINS_4gemm6kernel13GemmUniversalIN4cute5tupleIJiiiiEEENS1_10collective13CollectiveMmaINS1_35MainloopSm100TmaUmmaWarpSpecializedILi5ELi2ELi4ENS5_IJNS4_1CILi1EEESB_SB_EEEEENS5_IJNSA_ILi64EEENSA_ILi256EEENSA_ILi32EEEEEEaNS5_IJlSB_lEEEaSI_NS4_8TiledMMAINS4_8MMA_AtomIJNS4_15SM100_MMA_S8_SSIaaiLi64ELi256ELNS4_4UMMA5MajorE0ELSN_0ELNSM_8SaturateE0EEEEEENS4_6LayoutISC_NS5_IJNSA_ILi0EEESS_SS_EEEEENS5_IJNS4_10UnderscoreESV_SV_EEEEENS4_13SM90_TMA_LOADENS4_14ComposedLayoutINS4_7SwizzleILi1ELi4ELi3EEENS4_18smem_ptr_flag_bitsILi8EEENSR_INS5_IJNSA_ILi8EEESG_EEENS5_IJSG_SB_EEEEEEEvNS4_8identityESY_S18_vS19_EENS_8epilogue10collective18CollectiveEpilogueINS1B_23Sm100TmaWarpSpecializedILi4ELi2ELi32ELb0ELb0EEEJSH_NS5_IJNSR_ISE_SB_EES1G_EEEaSI_aSI_NS1B_6fusion15FusionCallbacksIS1F_NS1I_17LinearCombinationIaiaiLNS_15FloatRoundStyleE2EEESH_S1H_JEEENS4_5SM1004TMEM4LOAD26SM100_TMEM_LOAD_16dp32b32xESY_NSZ_INS10_ILi2ELi4ELi3EEES13_NSR_INS5_IJS14_SE_EEENS5_IJSE_SB_EEEEEEENS4_39AutoVectorizingCopyWithAssumedAlignmentILi128EEENS4_14SM90_TMA_STOREES1W_S1Y_S1Y_EEEvvEEEEvNT_6ParamsE)
        /*0044*/ 	.word	0x00000000
.L_30:


//--------------------- .nv.compat                --------------------------
	.section	.nv.compat,"",@"SHT_CUDA_COMPAT_INFO"
	.align	4
        /*0000*/ 	.byte	0x02, 0x09, 0x01, 0x00, 0x02, 0x02, 0x03, 0x00, 0x02, 0x05, 0x06, 0x00, 0x03, 0x07, 0x01, 0x01
        /*0010*/ 	.byte	0x02, 0x03, 0x01, 0x00, 0x02, 0x06, 0x01, 0x00, 0x04, 0x0b, 0x08, 0x00, 0x01, 0x00, 0x00, 0x00
        /*0020*/ 	.byte	0x00, 0x00, 0x00, 0x00


//--------------------- .nv.info._ZN7cutlass13device_kernelINS_4gemm6kernel13GemmUniversalIN4cute5tupleIJiiiiEEENS1_10collective13CollectiveMmaINS1_35MainloopSm100TmaUmmaWarpSpecializedILi5ELi2ELi4ENS5_IJNS4_1CILi1EEESB_SB_EEEEENS5_IJNSA_ILi64EEENSA_ILi256EEENSA_ILi32EEEEEEaNS5_IJlSB_lEEEaSI_NS4_8TiledMMAINS4_8MMA_AtomIJNS4_15SM100_MMA_S8_SSIaaiLi64ELi256ELNS4_4UMMA5MajorE0ELSN_0ELNSM_8SaturateE0EEEEEENS4_6LayoutISC_NS5_IJNSA_ILi0EEESS_SS_EEEEENS5_IJNS4_10UnderscoreESV_SV_EEEEENS4_13SM90_TMA_LOADENS4_14ComposedLayoutINS4_7SwizzleILi1ELi4ELi3EEENS4_18smem_ptr_flag_bitsILi8EEENSR_INS5_IJNSA_ILi8EEESG_EEENS5_IJSG_SB_EEEEEEEvNS4_8identityESY_S18_vS19_EENS_8epilogue10collective18CollectiveEpilogueINS1B_23Sm100TmaWarpSpecializedILi4ELi2ELi32ELb0ELb0EEEJSH_NS5_IJNSR_ISE_SB_EES1G_EEEaSI_aSI_NS1B_6fusion15FusionCallbacksIS1F_NS1I_17LinearCombinationIaiaiLNS_15FloatRoundStyleE2EEESH_S1H_JEEENS4_5SM1004TMEM4LOAD26SM100_TMEM_LOAD_16dp32b32xESY_NSZ_INS10_ILi2ELi4ELi3EEES13_NSR_INS5_IJS14_SE_EEENS5_IJSE_SB_EEEEEEENS4_39AutoVectorizingCopyWithAssumedAlignmentILi128EEENS4_14SM90_TMA_STOREES1W_S1Y_S1Y_EEEvvEEEEvNT_6ParamsE --------------------------
	.section	.nv.info._ZN7cutlass13device_kernelINS_4gemm6kernel13GemmUniversalIN4cute5tupleIJiiiiEEENS1_10collective13CollectiveMmaINS1_35MainloopSm100TmaUmmaWarpSpecializedILi5ELi2ELi4ENS5_IJNS4_1CILi1EEESB_SB_EEEEENS5_IJNSA_ILi64EEENSA_ILi256EEENSA_ILi32EEEEEEaNS5_IJlSB_lEEEaSI_NS4_8TiledMMAINS4_8MMA_AtomIJNS4_15SM100_MMA_S8_SSIaaiLi64ELi256ELNS4_4UMMA5MajorE0ELSN_0ELNSM_8SaturateE0EEEEEENS4_6LayoutISC_NS5_IJNSA_ILi0EEESS_SS_EEEEENS5_IJNS4_10UnderscoreESV_SV_EEEEENS4_13SM90_TMA_LOADENS4_14ComposedLayoutINS4_7SwizzleILi1ELi4ELi3EEENS4_18smem_ptr_flag_bitsILi8EEENSR_INS5_IJNSA_ILi8EEESG_EEENS5_IJSG_SB_EEEEEEEvNS4_8identityESY_S18_vS19_EENS_8epilogue10collective18CollectiveEpilogueINS1B_23Sm100TmaWarpSpecializedILi4ELi2ELi32ELb0ELb0EEEJSH_NS5_IJNSR_ISE_SB_EES1G_EEEaSI_aSI_NS1B_6fusion15FusionCallbacksIS1F_NS1I_17LinearCombinationIaiaiLNS_15FloatRoundStyleE2EEESH_S1H_JEEENS4_5SM1004TMEM4LOAD26SM100_TMEM_LOAD_16dp32b32xESY_NSZ_INS10_ILi2ELi4ELi3EEES13_NSR_INS5_IJS14_SE_EEENS5_IJSE_SB_EEEEEEENS4_39AutoVectorizingCopyWithAssumedAlignmentILi128EEENS4_14SM90_TMA_STOREES1W_S1Y_S1Y_EEEvvEEEEvNT_6ParamsE,"",@"SHT_CUDA_INFO"
	.sectionflags	@""
	.align	4


	//----- nvinfo : EIATTR_CUDA_API_VERSION
	.align		4
        /*0000*/ 	.byte	0x04, 0x37
        /*0002*/ 	.short	(.L_32 - .L_31)
.L_31:
        /*0004*/ 	.word	0x00000082


	//----- nvinfo : EIATTR_KPARAM_INFO
	.align		4
.L_32:
        /*0008*/ 	.byte	0x04, 0x17
        /*000a*/ 	.short	(.L_34 - .L_33)
.L_33:
        /*000c*/ 	.word	0x00000000
        /*0010*/ 	.short	0x0000
        /*0012*/ 	.short	0x0000
        /*0014*/ 	.byte	0x00, 0xf0, 0x01, 0x20


	//----- nvinfo : EIATTR_AT_ENTRY_FRAGMENTS
	.align		4
.L_34:
        /*0018*/ 	.byte	0x04, 0x4f
        /*001a*/ 	.short	(.L_36 - .L_35)


	//   ....[0]....
.L_35:
        /*001c*/ 	.word	0x00000006


	//----- nvinfo : EIATTR_RESERVED_SMEM_USED
	.align		4
.L_36:
        /*0020*/ 	.byte	0x01, 0x41
	.zero		2


	//----- nvinfo : EIATTR_SPARSE_MMA_MASK
	.align		4
        /*0024*/ 	.byte	0x03, 0x50
        /*0026*/ 	.short	0x0000


	//----- nvinfo : EIATTR_TCGEN05_1CTA_USED
	.align		4
        /*0028*/ 	.byte	0x01, 0x51
	.zero		2


	//----- nvinfo : EIATTR_MAXREG_COUNT
	.align		4
        /*002c*/ 	.byte	0x03, 0x1b
        /*002e*/ 	.short	0x00ff


	//----- nvinfo : EIATTR_NUM_BARRIERS
	.align		4
        /*0030*/ 	.byte	0x02, 0x4c
        /*0032*/ 	.byte	0x07
	.zero		1


	//----- nvinfo : EIATTR_EXTERNS
	.align		4
        /*0034*/ 	.byte	0x04, 0x0f
        /*0036*/ 	.short	(.L_38 - .L_37)


	//   ....[0]....
	.align		4
.L_37:
        /*0038*/ 	.word	index@(__assertfail)


	//----- nvinfo : EIATTR_MERCURY_ISA_VERSION
	.align		4
.L_38:
        /*003c*/ 	.byte	0x03, 0x5f
        /*003e*/ 	.short	0x0101


	//----- nvinfo : EIATTR_INT_WARP_WIDE_INSTR_OFFSETS
	.align		4
        /*0040*/ 	.byte	0x04, 0x31
        /*0042*/ 	.short	(.L_40 - .L_39)


	//   ....[0]....
.L_39:
        /*0044*/ 	.word	0x00001e00


	//   ....[1]....
        /*0048*/ 	.word	0x000037f0


	//   ....[2]....
        /*004c*/ 	.word	0x00003810


	//   ....[3]....
        /*0050*/ 	.word	0x00003840


	//   ....[4]....
        /*0054*/ 	.word	0x00004180


	//   ....[5]....
        /*0058*/ 	.word	0x000041f0


	//   ....[6]....
        /*005c*/ 	.word	0x000042d0


	//   ....[7]....
        /*0060*/ 	.word	0x00004350


	//   ....[8]....
        /*0064*/ 	.word	0x00004460


	//   ....[9]....
        /*0068*/ 	.word	0x000044f0


	//   ....[10]....
        /*006c*/ 	.word	0x000046d0


	//   ....[11]....
        /*0070*/ 	.word	0x00004830


	//----- nvinfo : EIATTR_COOP_GROUP_MASK_REGIDS
	.align		4
.L_40:
        /*0074*/ 	.byte	0x04, 0x29
        /*0076*/ 	.short	(.L_42 - .L_41)


	//   ....[0]....
.L_41:
        /*0078*/ 	.word	0xffffffff


	//   ....[1]....
        /*007c*/ 	.word	0xffffffff


	//   ....[2]....
        /*0080*/ 	.word	0xffffffff


	//   ....[3]....
        /*0084*/ 	.word	0xffffffff


	//   ....[4]....
        /*0088*/ 	.word	0xffffffff


	//   ....[5]....
        /*008c*/ 	.word	0xffffffff


	//   ....[6]....
        /*0090*/ 	.word	0xffffffff


	//   ....[7]....
        /*0094*/ 	.word	0xffffffff


	//   ....[8]....
        /*0098*/ 	.word	0xffffffff


	//   ....[9]....
        /*009c*/ 	.word	0xffffffff


	//   ....[10]....
        /*00a0*/ 	.word	0xffffffff


	//   ....[11]....
        /*00a4*/ 	.word	0xffffffff


	//   ....[12]....
        /*00a8*/ 	.word	0xffffffff


	//----- nvinfo : EIATTR_COOP_GROUP_INSTR_OFFSETS
	.align		4
.L_42:
        /*00ac*/ 	.byte	0x04, 0x28
        /*00ae*/ 	.short	(.L_44 - .L_43)


	//   ....[0]....
.L_43:
        /*00b0*/ 	.word	0x00000090


	//   ....[1]....
        /*00b4*/ 	.word	0x000004d0


	//   ....[2]....
        /*00b8*/ 	.word	0x00000660


	//   ....[3]....
        /*00bc*/ 	.word	0x00000800


	//   ....[4]....
        /*00c0*/ 	.word	0x00000900


	//   ....[5]....
        /*00c4*/ 	.word	0x00000a70


	//   ....[6]....
        /*00c8*/ 	.word	0x00000c10


	//   ....[7]....
        /*00cc*/ 	.word	0x00001ce0


	//   ....[8]....
        /*00d0*/ 	.word	0x00002b50


	//   ....[9]....
        /*00d4*/ 	.word	0x00002d60


	//   ....[10]....
        /*00d8*/ 	.word	0x00002d90


	//   ....[11]....
        /*00dc*/ 	.word	0x000036d0


	//   ....[12]....
        /*00e0*/ 	.word	0x00003900


	//----- nvinfo : EIATTR_VRC_CTA_INIT_COUNT
	.align		4
.L_44:
        /*00e4*/ 	.byte	0x02, 0x4a
        /*00e6*/ 	.byte	0x80
	.zero		1


	//----- nvinfo : EIATTR_SYSCALL_OFFSETS
	.align		4
        /*00e8*/ 	.byte	0x04, 0x46
        /*00ea*/ 	.short	(.L_46 - .L_45)


	//   ....[0]....
.L_45:
        /*00ec*/ 	.word	0x000052c0


	//   ....[1]....
        /*00f0*/ 	.word	0x00005400


	//   ....[2]....
        /*00f4*/ 	.word	0x00005c00


	//   ....[3]....
        /*00f8*/ 	.word	0x000069b0


	//   ....[4]....
        /*00fc*/ 	.word	0x000076f0


	//   ....[5]....
        /*0100*/ 	.word	0x00008460


	//----- nvinfo : EIATTR_MBARRIER_INSTR_OFFSETS
	.align		4
.L_46:
        /*0104*/ 	.byte	0x04, 0x39
        /*0106*/ 	.short	(.L_48 - .L_47)


	//   ....[0]....
.L_47:
        /*0108*/ 	.word	0x000005b0
        /*010c*/ 	.word	0x000000ff
        /*0110*/ 	.word	0x00000000
        /*0114*/ 	.short	0x0100
        /*0116*/ 	.byte	0x05
	.zero		1


	//   ....[1]....
        /*0118*/ 	.word	0x000005c0
        /*011c*/ 	.word	0x000000ff
        /*0120*/ 	.word	0x00000028
        /*0124*/ 	.short	0x0100
        /*0126*/ 	.byte	0x05
	.zero		1


	//   ....[2]....
        /*0128*/ 	.word	0x000005d0
        /*012c*/ 	.word	0x000000ff
        /*0130*/ 	.word	0x00000008
        /*0134*/ 	.short	0x0100
        /*0136*/ 	.byte	0x05
	.zero		1


	//   ....[3]....
        /*0138*/ 	.word	0x000005e0
        /*013c*/ 	.word	0x000000ff
        /*0140*/ 	.word	0x00000030
        /*0144*/ 	.short	0x0100
        /*0146*/ 	.byte	0x05
	.zero		1


	//   ....[4]....
        /*0148*/ 	.word	0x000005f0
        /*014c*/ 	.word	0x000000ff
        /*0150*/ 	.word	0x00000010
        /*0154*/ 	.short	0x0100
        /*0156*/ 	.byte	0x05
	.zero		1


	//   ....[5]....
        /*0158*/ 	.word	0x00000600
        /*015c*/ 	.word	0x000000ff
        /*0160*/ 	.word	0x00000038
        /*0164*/ 	.short	0x0100
        /*0166*/ 	.byte	0x05
	.zero		1


	//   ....[6]....
        /*0168*/ 	.word	0x00000610
        /*016c*/ 	.word	0x000000ff
        /*0170*/ 	.word	0x00000018
        /*0174*/ 	.short	0x0100
        /*0176*/ 	.byte	0x05
	.zero		1


	//   ....[7]....
        /*0178*/ 	.word	0x00000620
        /*017c*/ 	.word	0x000000ff
        /*0180*/ 	.word	0x00000040
        /*0184*/ 	.short	0x0100
        /*0186*/ 	.byte	0x05
	.zero		1


	//   ....[8]....
        /*0188*/ 	.word	0x00000630
        /*018c*/ 	.word	0x000000ff
        /*0190*/ 	.word	0x00000020
        /*0194*/ 	.short	0x0100
        /*0196*/ 	.byte	0x05
	.zero		1


	//   ....[9]....
        /*0198*/ 	.word	0x00000640
        /*019c*/ 	.word	0x000000ff
        /*01a0*/ 	.word	0x00000048
        /*01a4*/ 	.short	0x0100
        /*01a6*/ 	.byte	0x05
	.zero		1


	//   ....[10]....
        /*01a8*/ 	.word	0x00000770
        /*01ac*/ 	.word	0x000000ff
        /*01b0*/ 	.word	0x00000050
        /*01b4*/ 	.short	0x0100
        /*01b6*/ 	.byte	0x07
	.zero		1


	//   ....[11]....
        /*01b8*/ 	.word	0x00000780
        /*01bc*/ 	.word	0x000000ff
        /*01c0*/ 	.word	0x00000070
        /*01c4*/ 	.short	0x0100
        /*01c6*/ 	.byte	0x07
	.zero		1


	//   ....[12]....
        /*01c8*/ 	.word	0x00000790
        /*01cc*/ 	.word	0x000000ff
        /*01d0*/ 	.word	0x00000058
        /*01d4*/ 	.short	0x0100
        /*01d6*/ 	.byte	0x07
	.zero		1


	//   ....[13]....
        /*01d8*/ 	.word	0x000007a0
        /*01dc*/ 	.word	0x000000ff
        /*01e0*/ 	.word	0x00000078
        /*01e4*/ 	.short	0x0100
        /*01e6*/ 	.byte	0x07
	.zero		1


	//   ....[14]....
        /*01e8*/ 	.word	0x000007b0
        /*01ec*/ 	.word	0x000000ff
        /*01f0*/ 	.word	0x00000060
        /*01f4*/ 	.short	0x0100
        /*01f6*/ 	.byte	0x07
	.zero		1


	//   ....[15]....
        /*01f8*/ 	.word	0x000007c0
        /*01fc*/ 	.word	0x000000ff
        /*0200*/ 	.word	0x00000080
        /*0204*/ 	.short	0x0100
        /*0206*/ 	.byte	0x07
	.zero		1


	//   ....[16]....
        /*0208*/ 	.word	0x000007d0
        /*020c*/ 	.word	0x000000ff
        /*0210*/ 	.word	0x00000068
        /*0214*/ 	.short	0x0100
        /*0216*/ 	.byte	0x07
	.zero		1


	//   ....[17]....
        /*0218*/ 	.word	0x000007e0
        /*021c*/ 	.word	0x000000ff
        /*0220*/ 	.word	0x00000088
        /*0224*/ 	.short	0x0100
        /*0226*/ 	.byte	0x07
	.zero		1


	//   ....[18]....
        /*0228*/ 	.word	0x000008d0
        /*022c*/ 	.word	0x000000ff
        /*0230*/ 	.word	0x00000090
        /*0234*/ 	.short	0x0100
        /*0236*/ 	.byte	0x05
	.zero		1


	//   ....[19]....
        /*0238*/ 	.word	0x000008e0
        /*023c*/ 	.word	0x000000ff
        /*0240*/ 	.word	0x00000098
        /*0244*/ 	.short	0x0100
        /*0246*/ 	.byte	0x05
	.zero		1


	//   ....[20]....
        /*0248*/ 	.word	0x00000a20
        /*024c*/ 	.word	0x000000ff
        /*0250*/ 	.word	0x000000a0
        /*0254*/ 	.short	0x0100
        /*0256*/ 	.byte	0x05
	.zero		1


	//   ....[21]....
        /*0258*/ 	.word	0x00000a30
        /*025c*/ 	.word	0x000000ff
        /*0260*/ 	.word	0x000000b0
        /*0264*/ 	.short	0x0100
        /*0266*/ 	.byte	0x05
	.zero		1


	//   ....[22]....
        /*0268*/ 	.word	0x00000a40
        /*026c*/ 	.word	0x000000ff
        /*0270*/ 	.word	0x000000a8
        /*0274*/ 	.short	0x0100
        /*0276*/ 	.byte	0x05
	.zero		1


	//   ....[23]....
        /*0278*/ 	.word	0x00000a50
        /*027c*/ 	.word	0x000000ff
        /*0280*/ 	.word	0x000000b8
        /*0284*/ 	.short	0x0100
        /*0286*/ 	.byte	0x05
	.zero		1


	//   ....[24]....
        /*0288*/ 	.word	0x00000b80
        /*028c*/ 	.word	0x000000ff
        /*0290*/ 	.word	0x000000c0
        /*0294*/ 	.short	0x0100
        /*0296*/ 	.byte	0x07
	.zero		1


	//   ....[25]....
        /*0298*/ 	.word	0x00000b90
        /*029c*/ 	.word	0x000000ff
        /*02a0*/ 	.word	0x000000e0
        /*02a4*/ 	.short	0x0100
        /*02a6*/ 	.byte	0x07
	.zero		1


	//   ....[26]....
        /*02a8*/ 	.word	0x00000ba0
        /*02ac*/ 	.word	0x000000ff
        /*02b0*/ 	.word	0x000000c8
        /*02b4*/ 	.short	0x0100
        /*02b6*/ 	.byte	0x07
	.zero		1


	//   ....[27]....
        /*02b8*/ 	.word	0x00000bb0
        /*02bc*/ 	.word	0x000000ff
        /*02c0*/ 	.word	0x000000e8
        /*02c4*/ 	.short	0x0100
        /*02c6*/ 	.byte	0x07
	.zero		1


	//   ....[28]....
        /*02c8*/ 	.word	0x00000bc0
        /*02cc*/ 	.word	0x000000ff
        /*02d0*/ 	.word	0x000000d0
        /*02d4*/ 	.short	0x0100
        /*02d6*/ 	.byte	0x07
	.zero		1


	//   ....[29]....
        /*02d8*/ 	.word	0x00000bd0
        /*02dc*/ 	.word	0x000000ff
        /*02e0*/ 	.word	0x000000f0
        /*02e4*/ 	.short	0x0100
        /*02e6*/ 	.byte	0x07
	.zero		1


	//   ....[30]....
        /*02e8*/ 	.word	0x00000be0
        /*02ec*/ 	.word	0x000000ff
        /*02f0*/ 	.word	0x000000d8
        /*02f4*/ 	.short	0x0100
        /*02f6*/ 	.byte	0x07
	.zero		1


	//   ....[31]....
        /*02f8*/ 	.word	0x00000bf0
        /*02fc*/ 	.word	0x000000ff
        /*0300*/ 	.word	0x000000f8
        /*0304*/ 	.short	0x0100
        /*0306*/ 	.byte	0x07
	.zero		1


	//   ....[32]....
        /*0308*/ 	.word	0x00000ce0
        /*030c*/ 	.word	0x000000ff
        /*0310*/ 	.word	0x00000100
        /*0314*/ 	.short	0x0100
        /*0316*/ 	.byte	0x05
	.zero		1


	//   ....[33]....
        /*0318*/ 	.word	0x00000cf0
        /*031c*/ 	.word	0x000000ff
        /*0320*/ 	.word	0x00000110
        /*0324*/ 	.short	0x0100
        /*0326*/ 	.byte	0x05
	.zero		1


	//   ....[34]....
        /*0328*/ 	.word	0x00000d00
        /*032c*/ 	.word	0x000000ff
        /*0330*/ 	.word	0x00000108
        /*0334*/ 	.short	0x0100
        /*0336*/ 	.byte	0x05
	.zero		1


	//   ....[35]....
        /*0338*/ 	.word	0x00000d10
        /*033c*/ 	.word	0x000000ff
        /*0340*/ 	.word	0x00000118
        /*0344*/ 	.short	0x0100
        /*0346*/ 	.byte	0x05
	.zero		1


	//   ....[36]....
        /*0348*/ 	.word	0x000015e0
        /*034c*/ 	.word	0x00000003
        /*0350*/ 	.word	0x00000110
        /*0354*/ 	.short	0x010a
        /*0356*/ 	.byte	0xff
	.zero		1


	//   ....[37]....
        /*0358*/ 	.word	0x00001610
        /*035c*/ 	.word	0x00000003
        /*0360*/ 	.word	0x00000100
        /*0364*/ 	.short	0x0101
        /*0366*/ 	.byte	0xff
	.zero		1


	//   ....[38]....
        /*0368*/ 	.word	0x000016e0
        /*036c*/ 	.word	0x000000ff
        /*0370*/ 	.word	0x00000028
        /*0374*/ 	.short	0x010a
        /*0376*/ 	.byte	0x08
	.zero		1


	//   ....[39]....
        /*0378*/ 	.word	0x00001780
        /*037c*/ 	.word	0x000000ff
        /*0380*/ 	.word	0x00000028
        /*0384*/ 	.short	0x010a
        /*0386*/ 	.byte	0x21
	.zero		1


	//   ....[40]....
        /*0388*/ 	.word	0x000018d0
        /*038c*/ 	.word	0x000000ff
        /*0390*/ 	.word	0x00000028
        /*0394*/ 	.short	0x010a
        /*0396*/ 	.byte	0x08
	.zero		1


	//   ....[41]....
        /*0398*/ 	.word	0x000019e0
        /*039c*/ 	.word	0x000000ff
        /*03a0*/ 	.word	0x00000098
        /*03a4*/ 	.short	0x0101
        /*03a6*/ 	.byte	0x04
	.zero		1


	//   ....[42]....
        /*03a8*/ 	.word	0x00001a00
        /*03ac*/ 	.word	0x000000ff
        /*03b0*/ 	.word	0x00000028
        /*03b4*/ 	.short	0x010a
        /*03b6*/ 	.byte	0x08
	.zero		1


	//   ....[43]....
        /*03b8*/ 	.word	0x00001a80
        /*03bc*/ 	.word	0x000000ff
        /*03c0*/ 	.word	0x00000028
        /*03c4*/ 	.short	0x010a
        /*03c6*/ 	.byte	0x11
	.zero		1


	//   ....[44]....
        /*03c8*/ 	.word	0x00001bd0
        /*03cc*/ 	.word	0x000000ff
        /*03d0*/ 	.word	0x00000028
        /*03d4*/ 	.short	0x010a
        /*03d6*/ 	.byte	0x08
	.zero		1


	//   ....[45]....
        /*03d8*/ 	.word	0x00001d10
        /*03dc*/ 	.word	0x00000002
        /*03e0*/ 	.word	0x000000a0
        /*03e4*/ 	.short	0x010a
        /*03e6*/ 	.byte	0xff
	.zero		1


	//   ....[46]....
        /*03e8*/ 	.word	0x00001dd0
        /*03ec*/ 	.word	0x00000002
        /*03f0*/ 	.word	0x00000000
        /*03f4*/ 	.short	0x0101
        /*03f6*/ 	.byte	0xff
	.zero		1


	//   ....[47]....
        /*03f8*/ 	.word	0x00002330
        /*03fc*/ 	.word	0x000000ff
        /*0400*/ 	.word	0x00000000
        /*0404*/ 	.short	0x010a
        /*0406*/ 	.byte	0x05
	.zero		1


	//   ....[48]....
        /*0408*/ 	.word	0x000023c0
        /*040c*/ 	.word	0x000000ff
        /*0410*/ 	.word	0x00000000
        /*0414*/ 	.short	0x010a
        /*0416*/ 	.byte	0x05
	.zero		1


	//   ....[49]....
        /*0418*/ 	.word	0x00002450
        /*041c*/ 	.word	0x000000ff
        /*0420*/ 	.word	0x00000000
        /*0424*/ 	.short	0x010a
        /*0426*/ 	.byte	0x05
	.zero		1


	//   ....[50]....
        /*0428*/ 	.word	0x000024e0
        /*042c*/ 	.word	0x000000ff
        /*0430*/ 	.word	0x00000000
        /*0434*/ 	.short	0x010a
        /*0436*/ 	.byte	0x05
	.zero		1


	//   ....[51]....
        /*0438*/ 	.word	0x00002580
        /*043c*/ 	.word	0x00000000
        /*0440*/ 	.word	0x00000000
        /*0444*/ 	.short	0x010a
        /*0446*/ 	.byte	0xff
	.zero		1


	//   ....[52]....
        /*0448*/ 	.word	0x000026a0
        /*044c*/ 	.word	0x00000000
        /*0450*/ 	.word	0x00000100
        /*0454*/ 	.short	0x010a
        /*0456*/ 	.byte	0xff
	.zero		1


	//   ....[53]....
        /*0458*/ 	.word	0x00002700
        /*045c*/ 	.word	0x00000004
        /*0460*/ 	.word	0x00000000
        /*0464*/ 	.short	0x0101
        /*0466*/ 	.byte	0xff
	.zero		1


	//   ....[54]....
        /*0468*/ 	.word	0x00002720
        /*046c*/ 	.word	0x000000ff
        /*0470*/ 	.word	0x000000b0
        /*0474*/ 	.short	0x010a
        /*0476*/ 	.byte	0x05
	.zero		1


	//   ....[55]....
        /*0478*/ 	.word	0x00002840
        /*047c*/ 	.word	0x00000000
        /*0480*/ 	.word	0x000000a0
        /*0484*/ 	.short	0x010a
        /*0486*/ 	.byte	0xff
	.zero		1


	//   ....[56]....
        /*0488*/ 	.word	0x00002950
        /*048c*/ 	.word	0x00000000
        /*0490*/ 	.word	0x00000000
        /*0494*/ 	.short	0x0101
        /*0496*/ 	.byte	0xff
	.zero		1


	//   ....[57]....
        /*0498*/ 	.word	0x000029e0
        /*049c*/ 	.word	0x000000ff
        /*04a0*/ 	.word	0x000000b0
        /*04a4*/ 	.short	0x0106
        /*04a6*/ 	.byte	0x05
	.zero		1


	//   ....[58]....
        /*04a8*/ 	.word	0x00002a00
        /*04ac*/ 	.word	0x000000ff
        /*04b0*/ 	.word	0x000000b0
        /*04b4*/ 	.short	0x010a
        /*04b6*/ 	.byte	0x05
	.zero		1


	//   ....[59]....
        /*04b8*/ 	.word	0x00002a90
        /*04bc*/ 	.word	0x000000ff
        /*04c0*/ 	.word	0x000000b0
        /*04c4*/ 	.short	0x0106
        /*04c6*/ 	.byte	0x04
	.zero		1


	//   ....[60]....
        /*04c8*/ 	.word	0x00002ad0
        /*04cc*/ 	.word	0x00000000
        /*04d0*/ 	.word	0x000000b0
        /*04d4*/ 	.short	0x010a
        /*04d6*/ 	.byte	0xff
	.zero		1


	//   ....[61]....
        /*04d8*/ 	.word	0x00002fb0
        /*04dc*/ 	.word	0x00000000
        /*04e0*/ 	.word	0x000000a0
        /*04e4*/ 	.short	0x010a
        /*04e6*/ 	.byte	0xff
	.zero		1


	//   ....[62]....
        /*04e8*/ 	.word	0x000030b0
        /*04ec*/ 	.word	0x00000003
        /*04f0*/ 	.word	0x00000000
        /*04f4*/ 	.short	0x0101
        /*04f6*/ 	.byte	0xff
	.zero		1


	//   ....[63]....
        /*04f8*/ 	.word	0x000030c0
        /*04fc*/ 	.word	0x000000ff
        /*0500*/ 	.word	0x00000000
        /*0504*/ 	.short	0x010a
        /*0506*/ 	.byte	0x04
	.zero		1


	//   ....[64]....
        /*0508*/ 	.word	0x000030e0
        /*050c*/ 	.word	0x000000ff
        /*0510*/ 	.word	0x000000e0
        /*0514*/ 	.short	0x010a
        /*0516*/ 	.byte	0x09
	.zero		1


	//   ....[65]....
        /*0518*/ 	.word	0x00003220
        /*051c*/ 	.word	0x000000ff
        /*0520*/ 	.word	0x00000000
        /*0524*/ 	.short	0x010a
        /*0526*/ 	.byte	0x07
	.zero		1


	//   ....[66]....
        /*0528*/ 	.word	0x00003350
        /*052c*/ 	.word	0x000000ff
        /*0530*/ 	.word	0x00000000
        /*0534*/ 	.short	0x010a
        /*0536*/ 	.byte	0x04
	.zero		1


	//   ....[67]....
        /*0538*/ 	.word	0x00003500
        /*053c*/ 	.word	0x000000ff
        /*0540*/ 	.word	0x00000000
        /*0544*/ 	.short	0x010a
        /*0546*/ 	.byte	0x05
	.zero		1


	//   ....[68]....
        /*0548*/ 	.word	0x00003590
        /*054c*/ 	.word	0x000000ff
        /*0550*/ 	.word	0x00000000
        /*0554*/ 	.short	0x010a
        /*0556*/ 	.byte	0x05
	.zero		1


	//   ....[69]....
        /*0558*/ 	.word	0x00003620
        /*055c*/ 	.word	0x000000ff
        /*0560*/ 	.word	0x00000000
        /*0564*/ 	.short	0x010a
        /*0566*/ 	.byte	0x05
	.zero		1


	//   ....[70]....
        /*0568*/ 	.word	0x000036b0
        /*056c*/ 	.word	0x000000ff
        /*0570*/ 	.word	0x00000000
        /*0574*/ 	.short	0x010a
        /*0576*/ 	.byte	0x07
	.zero		1


	//   ....[71]....
        /*0578*/ 	.word	0x00003b30
        /*057c*/ 	.word	0x00000000
        /*0580*/ 	.word	0x000000a0
        /*0584*/ 	.short	0x010a
        /*0586*/ 	.byte	0xff
	.zero		1


	//   ....[72]....
        /*0588*/ 	.word	0x00003bf0
        /*058c*/ 	.word	0x00000000
        /*0590*/ 	.word	0x00000000
        /*0594*/ 	.short	0x0101
        /*0596*/ 	.byte	0xff
	.zero		1


	//   ....[73]....
        /*0598*/ 	.word	0x00003f10
        /*059c*/ 	.word	0x000000ff
        /*05a0*/ 	.word	0x00000098
        /*05a4*/ 	.short	0x010a
        /*05a6*/ 	.byte	0x07
	.zero		1


	//   ....[74]....
        /*05a8*/ 	.word	0x00004100
        /*05ac*/ 	.word	0x000000ff
        /*05b0*/ 	.word	0x00000070
        /*05b4*/ 	.short	0x010a
        /*05b6*/ 	.byte	0x07
	.zero		1


	//   ....[75]....
        /*05b8*/ 	.word	0x00004270
        /*05bc*/ 	.word	0x000000ff
        /*05c0*/ 	.word	0x00000050
        /*05c4*/ 	.short	0x010b
        /*05c6*/ 	.byte	0x07
	.zero		1


	//   ....[76]....
        /*05c8*/ 	.word	0x00004280
        /*05cc*/ 	.word	0x000000ff
        /*05d0*/ 	.word	0x00000000
        /*05d4*/ 	.short	0x0101
        /*05d6*/ 	.byte	0x08
	.zero		1


	//   ....[77]....
        /*05d8*/ 	.word	0x000042a0
        /*05dc*/ 	.word	0x000000ff
        /*05e0*/ 	.word	0x00000078
        /*05e4*/ 	.short	0x010a
        /*05e6*/ 	.byte	0x07
	.zero		1


	//   ....[78]....
        /*05e8*/ 	.word	0x00004400
        /*05ec*/ 	.word	0x000000ff
        /*05f0*/ 	.word	0x00000058
        /*05f4*/ 	.short	0x010b
        /*05f6*/ 	.byte	0x07
	.zero		1


	//   ....[79]....
        /*05f8*/ 	.word	0x00004410
        /*05fc*/ 	.word	0x000000ff
        /*0600*/ 	.word	0x00000000
        /*0604*/ 	.short	0x0101
        /*0606*/ 	.byte	0x08
	.zero		1


	//   ....[80]....
        /*0608*/ 	.word	0x00004420
        /*060c*/ 	.word	0x000000ff
        /*0610*/ 	.word	0x00000080
        /*0614*/ 	.short	0x010a
        /*0616*/ 	.byte	0x07
	.zero		1


	//   ....[81]....
        /*0618*/ 	.word	0x000045c0
        /*061c*/ 	.word	0x000000ff
        /*0620*/ 	.word	0x00000060
        /*0624*/ 	.short	0x010b
        /*0626*/ 	.byte	0x07
	.zero		1


	//   ....[82]....
        /*0628*/ 	.word	0x00004630
        /*062c*/ 	.word	0x000000ff
        /*0630*/ 	.word	0x00000000
        /*0634*/ 	.short	0x0101
        /*0636*/ 	.byte	0x08
	.zero		1


	//   ....[83]....
        /*0638*/ 	.word	0x00004660
        /*063c*/ 	.word	0x000000ff
        /*0640*/ 	.word	0x00000088
        /*0644*/ 	.short	0x010a
        /*0646*/ 	.byte	0x07
	.zero		1


	//   ....[84]....
        /*0648*/ 	.word	0x00004870
        /*064c*/ 	.word	0x000000ff
        /*0650*/ 	.word	0x00000068
        /*0654*/ 	.short	0x010b
        /*0656*/ 	.byte	0x07
	.zero		1


	//   ....[85]....
        /*0658*/ 	.word	0x00004890
        /*065c*/ 	.word	0x000000ff
        /*0660*/ 	.word	0x00000000
        /*0664*/ 	.short	0x0101
        /*0666*/ 	.byte	0x0d
	.zero		1


	//   ....[86]....
        /*0668*/ 	.word	0x000048c0
        /*066c*/ 	.word	0x000000ff
        /*0670*/ 	.word	0x00000070
        /*0674*/ 	.short	0x010a
        /*0676*/ 	.byte	0x07
	.zero		1


	//   ....[87]....
        /*0678*/ 	.word	0x000048e0
        /*067c*/ 	.word	0x000000ff
        /*0680*/ 	.word	0x00000078
        /*0684*/ 	.short	0x010a
        /*0686*/ 	.byte	0x07
	.zero		1


	//   ....[88]....
        /*0688*/ 	.word	0x00004900
        /*068c*/ 	.word	0x000000ff
        /*0690*/ 	.word	0x00000080
        /*0694*/ 	.short	0x010a
        /*0696*/ 	.byte	0x07
	.zero		1


	//   ....[89]....
        /*0698*/ 	.word	0x00004940
        /*069c*/ 	.word	0x00000000
        /*06a0*/ 	.word	0x00000088
        /*06a4*/ 	.short	0x010a
        /*06a6*/ 	.byte	0xff
	.zero		1


	//   ....[90]....
        /*06a8*/ 	.word	0x00004c90
        /*06ac*/ 	.word	0x00000000
        /*06b0*/ 	.word	0x000000a0
        /*06b4*/ 	.short	0x010a
        /*06b6*/ 	.byte	0xff
	.zero		1


	//   ....[91]....
        /*06b8*/ 	.word	0x00004da0
        /*06bc*/ 	.word	0x00000000
        /*06c0*/ 	.word	0x00000000
        /*06c4*/ 	.short	0x0101
        /*06c6*/ 	.byte	0xff
	.zero		1


	//   ....[92]....
        /*06c8*/ 	.word	0x000057f0
        /*06cc*/ 	.word	0x00000000
        /*06d0*/ 	.word	0x00000050
        /*06d4*/ 	.short	0x010a
        /*06d6*/ 	.byte	0xff
	.zero		1


	//   ....[93]....
        /*06d8*/ 	.word	0x00005860
        /*06dc*/ 	.word	0x0000006c
        /*06e0*/ 	.word	0x000000c0
        /*06e4*/ 	.short	0x010a
        /*06e6*/ 	.byte	0xff
	.zero		1


	//   ....[94]....
        /*06e8*/ 	.word	0x00005940
        /*06ec*/ 	.word	0x00000000
        /*06f0*/ 	.word	0x00000050
        /*06f4*/ 	.short	0x010a
        /*06f6*/ 	.byte	0xff
	.zero		1


	//   ....[95]....
        /*06f8*/ 	.word	0x00005a60
        /*06fc*/ 	.word	0x00000000
        /*0700*/ 	.word	0x00000000
        /*0704*/ 	.short	0x0101
        /*0706*/ 	.byte	0xff
	.zero		1


	//   ....[96]....
        /*0708*/ 	.word	0x00005ae0
        /*070c*/ 	.word	0x0000006c
        /*0710*/ 	.word	0x000000c0
        /*0714*/ 	.short	0x010a
        /*0716*/ 	.byte	0xff
	.zero		1


	//   ....[97]....
        /*0718*/ 	.word	0x00006660
        /*071c*/ 	.word	0x00000037
        /*0720*/ 	.word	0x00000050
        /*0724*/ 	.short	0x010a
        /*0726*/ 	.byte	0xff
	.zero		1


	//   ....[98]....
        /*0728*/ 	.word	0x00006710
        /*072c*/ 	.word	0x00000037
        /*0730*/ 	.word	0x00000050
        /*0734*/ 	.short	0x010a
        /*0736*/ 	.byte	0xff
	.zero		1


	//   ....[99]....
        /*0738*/ 	.word	0x00006830
        /*073c*/ 	.word	0x00000000
        /*0740*/ 	.word	0x00000000
        /*0744*/ 	.short	0x0101
        /*0746*/ 	.byte	0xff
	.zero		1


	//   ....[100]....
        /*0748*/ 	.word	0x000073a0
        /*074c*/ 	.word	0x00000049
        /*0750*/ 	.word	0x00000050
        /*0754*/ 	.short	0x010a
        /*0756*/ 	.byte	0xff
	.zero		1


	//   ....[101]....
        /*0758*/ 	.word	0x00007450
        /*075c*/ 	.word	0x00000049
        /*0760*/ 	.word	0x00000050
        /*0764*/ 	.short	0x010a
        /*0766*/ 	.byte	0xff
	.zero		1


	//   ....[102]....
        /*0768*/ 	.word	0x00007570
        /*076c*/ 	.word	0x00000002
        /*0770*/ 	.word	0x00000000
        /*0774*/ 	.short	0x0101
        /*0776*/ 	.byte	0xff
	.zero		1


	//   ....[103]....
        /*0778*/ 	.word	0x00008110
        /*077c*/ 	.word	0x0000004c
        /*0780*/ 	.word	0x00000050
        /*0784*/ 	.short	0x010a
        /*0786*/ 	.byte	0xff
	.zero		1


	//   ....[104]....
        /*0788*/ 	.word	0x000081c0
        /*078c*/ 	.word	0x0000004c
        /*0790*/ 	.word	0x00000050
        /*0794*/ 	.short	0x010a
        /*0796*/ 	.byte	0xff
	.zero		1


	//   ....[105]....
        /*0798*/ 	.word	0x000082e0
        /*079c*/ 	.word	0x00000000
        /*07a0*/ 	.word	0x00000000
        /*07a4*/ 	.short	0x0101
        /*07a6*/ 	.byte	0xff
	.zero		1


	//   ....[106]....
        /*07a8*/ 	.word	0x00008690
        /*07ac*/ 	.word	0x000000ff
        /*07b0*/ 	.word	0x00000000
        /*07b4*/ 	.short	0x0101
        /*07b6*/ 	.byte	0x05
	.zero		1


	//   ....[107]....
        /*07b8*/ 	.word	0x00008fd0
        /*07bc*/ 	.word	0x00000003
        /*07c0*/ 	.word	0x00000110
        /*07c4*/ 	.short	0x010a
        /*07c6*/ 	.byte	0xff
	.zero		1


	//   ....[108]....
        /*07c8*/ 	.word	0x00009030
        /*07cc*/ 	.word	0x00000002
        /*07d0*/ 	.word	0x00000028
        /*07d4*/ 	.short	0x010a
        /*07d6*/ 	.byte	0xff
	.zero		1


	//   ....[109]....
        /*07d8*/ 	.word	0x00009090
        /*07dc*/ 	.word	0x00000002
        /*07e0*/ 	.word	0x00000028
        /*07e4*/ 	.short	0x010a
        /*07e6*/ 	.byte	0xff
	.zero		1


	//   ....[110]....
        /*07e8*/ 	.word	0x000090e0
        /*07ec*/ 	.word	0x00000002
        /*07f0*/ 	.word	0x000000a0
        /*07f4*/ 	.short	0x010a
        /*07f6*/ 	.byte	0xff
	.zero		1


	//   ....[111]....
        /*07f8*/ 	.word	0x00009140
        /*07fc*/ 	.word	0x00000000
        /*0800*/ 	.word	0x00000000
        /*0804*/ 	.short	0x010a
        /*0806*/ 	.byte	0xff
	.zero		1


	//   ....[112]....
        /*0808*/ 	.word	0x000091a0
        /*080c*/ 	.word	0x00000000
        /*0810*/ 	.word	0x00000000
        /*0814*/ 	.short	0x010a
        /*0816*/ 	.byte	0xff
	.zero		1


	//   ....[113]....
        /*0818*/ 	.word	0x00009200
        /*081c*/ 	.word	0x00000000
        /*0820*/ 	.word	0x00000000
        /*0824*/ 	.short	0x010a
        /*0826*/ 	.byte	0xff
	.zero		1


	//   ....[114]....
        /*0828*/ 	.word	0x00009260
        /*082c*/ 	.word	0x00000000
        /*0830*/ 	.word	0x00000000
        /*0834*/ 	.short	0x010a
        /*0836*/ 	.byte	0xff
	.zero		1


	//   ....[115]....
        /*0838*/ 	.word	0x000092b0
        /*083c*/ 	.word	0x00000000
        /*0840*/ 	.word	0x00000100
        /*0844*/ 	.short	0x010a
        /*0846*/ 	.byte	0xff
	.zero		1


	//   ....[116]....
        /*0848*/ 	.word	0x00009310
        /*084c*/ 	.word	0x00000000
        /*0850*/ 	.word	0x000000b0
        /*0854*/ 	.short	0x010a
        /*0856*/ 	.byte	0xff
	.zero		1


	//   ....[117]....
        /*0858*/ 	.word	0x00009360
        /*085c*/ 	.word	0x00000000
        /*0860*/ 	.word	0x000000a0
        /*0864*/ 	.short	0x010a
        /*0866*/ 	.byte	0xff
	.zero		1


	//   ....[118]....
        /*0868*/ 	.word	0x000093c0
        /*086c*/ 	.word	0x00000000
        /*0870*/ 	.word	0x000000b0
        /*0874*/ 	.short	0x010a
        /*0876*/ 	.byte	0xff
	.zero		1


	//   ....[119]....
        /*0878*/ 	.word	0x00009410
        /*087c*/ 	.word	0x00000000
        /*0880*/ 	.word	0x000000a0
        /*0884*/ 	.short	0x010a
        /*0886*/ 	.byte	0xff
	.zero		1


	//   ....[120]....
        /*0888*/ 	.word	0x00009470
        /*088c*/ 	.word	0x00000003
        /*0890*/ 	.word	0x000000e0
        /*0894*/ 	.short	0x010a
        /*0896*/ 	.byte	0xff
	.zero		1


	//   ....[121]....
        /*0898*/ 	.word	0x000094d0
        /*089c*/ 	.word	0x00000000
        /*08a0*/ 	.word	0x00000000
        /*08a4*/ 	.short	0x010a
        /*08a6*/ 	.byte	0xff
	.zero		1


	//   ....[122]....
        /*08a8*/ 	.word	0x00009530
        /*08ac*/ 	.word	0x00000000
        /*08b0*/ 	.word	0x00000000
        /*08b4*/ 	.short	0x010a
        /*08b6*/ 	.byte	0xff
	.zero		1


	//   ....[123]....
        /*08b8*/ 	.word	0x00009590
        /*08bc*/ 	.word	0x00000000
        /*08c0*/ 	.word	0x00000000
        /*08c4*/ 	.short	0x010a
        /*08c6*/ 	.byte	0xff
	.zero		1


	//   ....[124]....
        /*08c8*/ 	.word	0x000095f0
        /*08cc*/ 	.word	0x00000000
        /*08d0*/ 	.word	0x00000000
        /*08d4*/ 	.short	0x010a
        /*08d6*/ 	.byte	0xff
	.zero		1


	//   ....[125]....
        /*08d8*/ 	.word	0x00009650
        /*08dc*/ 	.word	0x00000000
        /*08e0*/ 	.word	0x00000000
        /*08e4*/ 	.short	0x010a
        /*08e6*/ 	.byte	0xff
	.zero		1


	//   ....[126]....
        /*08e8*/ 	.word	0x000096a0
        /*08ec*/ 	.word	0x00000000
        /*08f0*/ 	.word	0x000000a0
        /*08f4*/ 	.short	0x010a
        /*08f6*/ 	.byte	0xff
	.zero		1


	//   ....[127]....
        /*08f8*/ 	.word	0x00009700
        /*08fc*/ 	.word	0x00000000
        /*0900*/ 	.word	0x00000098
        /*0904*/ 	.short	0x010a
        /*0906*/ 	.byte	0xff
	.zero		1


	//   ....[128]....
        /*0908*/ 	.word	0x00009760
        /*090c*/ 	.word	0x00000003
        /*0910*/ 	.word	0x00000070
        /*0914*/ 	.short	0x010a
        /*0916*/ 	.byte	0xff
	.zero		1


	//   ....[129]....
        /*0918*/ 	.word	0x000097c0
        /*091c*/ 	.word	0x00000003
        /*0920*/ 	.word	0x00000078
        /*0924*/ 	.short	0x010a
        /*0926*/ 	.byte	0xff
	.zero		1


	//   ....[130]....
        /*0928*/ 	.word	0x00009820
        /*092c*/ 	.word	0x00000003
        /*0930*/ 	.word	0x00000080
        /*0934*/ 	.short	0x010a
        /*0936*/ 	.byte	0xff
	.zero		1


	//   ....[131]....
        /*0938*/ 	.word	0x00009880
        /*093c*/ 	.word	0x00000003
        /*0940*/ 	.word	0x00000088
        /*0944*/ 	.short	0x010a
        /*0946*/ 	.byte	0xff
	.zero		1


	//   ....[132]....
        /*0948*/ 	.word	0x000098e0
        /*094c*/ 	.word	0x00000000
        /*0950*/ 	.word	0x00000070
        /*0954*/ 	.short	0x010a
        /*0956*/ 	.byte	0xff
	.zero		1


	//   ....[133]....
        /*0958*/ 	.word	0x00009940
        /*095c*/ 	.word	0x00000000
        /*0960*/ 	.word	0x00000078
        /*0964*/ 	.short	0x010a
        /*0966*/ 	.byte	0xff
	.zero		1


	//   ....[134]....
        /*0968*/ 	.word	0x000099a0
        /*096c*/ 	.word	0x00000000
        /*0970*/ 	.word	0x00000080
        /*0974*/ 	.short	0x010a
        /*0976*/ 	.byte	0xff
	.zero		1


	//   ....[135]....
        /*0978*/ 	.word	0x000099f0
        /*097c*/ 	.word	0x00000000
        /*0980*/ 	.word	0x000000a0
        /*0984*/ 	.short	0x010a
        /*0986*/ 	.byte	0xff
	.zero		1


	//   ....[136]....
        /*0988*/ 	.word	0x00009a40
        /*098c*/ 	.word	0x00000000
        /*0990*/ 	.word	0x00000050
        /*0994*/ 	.short	0x010a
        /*0996*/ 	.byte	0xff
	.zero		1


	//   ....[137]....
        /*0998*/ 	.word	0x00009a90
        /*099c*/ 	.word	0x0000006c
        /*09a0*/ 	.word	0x000000c0
        /*09a4*/ 	.short	0x010a
        /*09a6*/ 	.byte	0xff
	.zero		1


	//   ....[138]....
        /*09a8*/ 	.word	0x00009ae0
        /*09ac*/ 	.word	0x00000037
        /*09b0*/ 	.word	0x00000050
        /*09b4*/ 	.short	0x010a
        /*09b6*/ 	.byte	0xff
	.zero		1


	//   ....[139]....
        /*09b8*/ 	.word	0x00009b30
        /*09bc*/ 	.word	0x00000049
        /*09c0*/ 	.word	0x00000050
        /*09c4*/ 	.short	0x010a
        /*09c6*/ 	.byte	0xff
	.zero		1


	//   ....[140]....
        /*09c8*/ 	.word	0x00009b80
        /*09cc*/ 	.word	0x0000004c
        /*09d0*/ 	.word	0x00000050
        /*09d4*/ 	.short	0x010a
        /*09d6*/ 	.byte	0xff
	.zero		1


	//----- nvinfo : EIATTR_NUM_MBARRIERS
	.align		4
.L_48:
        /*09d8*/ 	.byte	0x03, 0x38
        /*09da*/ 	.short	0x0024


	//----- nvinfo : EIATTR_EXIT_INSTR_OFFSETS
	.align		4
        /*09dc*/ 	.byte	0x04, 0x1c
        /*09de*/ 	.short	(.L_50 - .L_49)


	//   ....[0]....
.L_49:
        /*09e0*/ 	.word	0x000025b0


	//   ....[1]....
        /*09e4*/ 	.word	0x00002aa0


	//   ....[2]....
        /*09e8*/ 	.word	0x00002b00


	//   ....[3]....
        /*09ec*/ 	.word	0x00003910


	//   ....[4]....
        /*09f0*/ 	.word	0x00004970


	//   ....[5]....
        /*09f4*/ 	.word	0x000049b0


	//   ....[6]....
        /*09f8*/ 	.word	0x00008fc0


	//----- nvinfo : EIATTR_MAX_THREADS
	.align		4
.L_50:
        /*09fc*/ 	.byte	0x04, 0x05
        /*09fe*/ 	.short	(.L_52 - .L_51)
.L_51:
        /*0a00*/ 	.word	0x00000100
        /*0a04*/ 	.word	0x00000001
        /*0a08*/ 	.word	0x00000001


	//----- nvinfo : EIATTR_CRS_STACK_SIZE
	.align		4
.L_52:
        /*0a0c*/ 	.byte	0x04, 0x1e
        /*0a0e*/ 	.short	(.L_54 - .L_53)
.L_53:
        /*0a10*/ 	.word	0x00000000


	//----- nvinfo : EIATTR_CBANK_PARAM_SIZE
	.align		4
.L_54:
        /*0a14*/ 	.byte	0x03, 0x19
        /*0a16*/ 	.short	0x0800


	//----- nvinfo : EIATTR_PARAM_CBANK
	.align		4
        /*0a18*/ 	.byte	0x04, 0x0a
        /*0a1a*/ 	.short	(.L_56 - .L_55)
	.align		4
.L_55:
        /*0a1c*/ 	.word	index@(.nv.constant0._ZN7cutlass13device_kernelINS_4gemm6kernel13GemmUniversalIN4cute5tupleIJiiiiEEENS1_10collective13CollectiveMmaINS1_35MainloopSm100TmaUmmaWarpSpecializedILi5ELi2ELi4ENS5_IJNS4_1CILi1EEESB_SB_EEEEENS5_IJNSA_ILi64EEENSA_ILi256EEENSA_ILi32EEEEEEaNS5_IJlSB_lEEEaSI_NS4_8TiledMMAINS4_8MMA_AtomIJNS4_15SM100_MMA_S8_SSIaaiLi64ELi256ELNS4_4UMMA5MajorE0ELSN_0ELNSM_8SaturateE0EEEEEENS4_6LayoutISC_NS5_IJNSA_ILi0EEESS_SS_EEEEENS5_IJNS4_10UnderscoreESV_SV_EEEEENS4_13SM90_TMA_LOADENS4_14ComposedLayoutINS4_7SwizzleILi1ELi4ELi3EEENS4_18smem_ptr_flag_bitsILi8EEENSR_INS5_IJNSA_ILi8EEESG_EEENS5_IJSG_SB_EEEEEEEvNS4_8identityESY_S18_vS19_EENS_8epilogue10collective18CollectiveEpilogueINS1B_23Sm100TmaWarpSpecializedILi4ELi2ELi32ELb0ELb0EEEJSH_NS5_IJNSR_ISE_SB_EES1G_EEEaSI_aSI_NS1B_6fusion15FusionCallbacksIS1F_NS1I_17LinearCombinationIaiaiLNS_15FloatRoundStyleE2EEESH_S1H_JEEENS4_5SM1004TMEM4LOAD26SM100_TMEM_LOAD_16dp32b32xESY_NSZ_INS10_ILi2ELi4ELi3EEES13_NSR_INS5_IJS14_SE_EEENS5_IJSE_SB_EEEEEEENS4_39AutoVectorizingCopyWithAssumedAlignmentILi128EEENS4_14SM90_TMA_STOREES1W_S1Y_S1Y_EEEvvEEEEvNT_6ParamsE)
        /*0a20*/ 	.short	0x0380
        /*0a22*/ 	.short	0x0800


	//----- nvinfo : EIATTR_SW_WAR
	.align		4
.L_56:
        /*0a24*/ 	.byte	0x04, 0x36
        /*0a26*/ 	.short	(.L_58 - .L_57)
.L_57:
        /*0a28*/ 	.word	0x00000008
.L_58:


//--------------------- .nv.callgraph             --------------------------
	.section	.nv.callgraph,"",@"SHT_CUDA_CALLGRAPH"
	.align	4
	.sectionentsize	8
	.align		4
        /*0000*/ 	.word	0x00000000
	.align		4
        /*0004*/ 	.word	0xffffffff
	.align		4
        /*0008*/ 	.word	index@(_ZN7cutlass13device_kernelINS_4gemm6kernel13GemmUniversalIN4cute5tupleIJiiiiEEENS1_10collective13CollectiveMmaINS1_35MainloopSm100TmaUmmaWarpSpecializedILi5ELi2ELi4ENS5_IJNS4_1CILi1EEESB_SB_EEEEENS5_IJNSA_ILi64EEENSA_ILi256EEENSA_ILi32EEEEEEaNS5_IJlSB_lEEEaSI_NS4_8TiledMMAINS4_8MMA_AtomIJNS4_15SM100_MMA_S8_SSIaaiLi64ELi256ELNS4_4UMMA5MajorE0ELSN_0ELNSM_8SaturateE0EEEEEENS4_6LayoutISC_NS5_IJNSA_ILi0EEESS_SS_EEEEENS5_IJNS4_10UnderscoreESV_SV_EEEEENS4_13SM90_TMA_LOADENS4_14ComposedLayoutINS4_7SwizzleILi1ELi4ELi3EEENS4_18smem_ptr_flag_bitsILi8EEENSR_INS5_IJNSA_ILi8EEESG_EEENS5_IJSG_SB_EEEEEEEvNS4_8identityESY_S18_vS19_EENS_8epilogue10collective18CollectiveEpilogueINS1B_23Sm100TmaWarpSpecializedILi4ELi2ELi32ELb0ELb0EEEJSH_NS5_IJNSR_ISE_SB_EES1G_EEEaSI_aSI_NS1B_6fusion15FusionCallbacksIS1F_NS1I_17LinearCombinationIaiaiLNS_15FloatRoundStyleE2EEESH_S1H_JEEENS4_5SM1004TMEM4LOAD26SM100_TMEM_LOAD_16dp32b32xESY_NSZ_INS10_ILi2ELi4ELi3EEES13_NSR_INS5_IJS14_SE_EEENS5_IJSE_SB_EEEEEEENS4_39AutoVectorizingCopyWithAssumedAlignmentILi128EEENS4_14SM90_TMA_STOREES1W_S1Y_S1Y_EEEvvEEEEvNT_6ParamsE)
	.align		4
        /*000c*/ 	.word	index@(__assertfail)
	.align		4
        /*0010*/ 	.word	0x00000000
	.align		4
        /*0014*/ 	.word	0xfffffffe
	.align		4
        /*0018*/ 	.word	0x00000000
	.align		4
        /*001c*/ 	.word	0xfffffffd
	.align		4
        /*0020*/ 	.word	0x00000000
	.align		4
        /*0024*/ 	.word	0xfffffffc


//--------------------- .nv.constant4             --------------------------
	.section	.nv.constant4,"a",@progbits
	.align	8
	.align		8
.nv.constant4:
        /*0000*/ 	.dword	__assertfail
	.align		8
        /*0008*/ 	.dword	__unnamed_1
	.align		8
        /*0010*/ 	.dword	__unnamed_2
	.align		8
        /*0018*/ 	.dword	__unnamed_3
	.align		8
        /*0020*/ 	.dword	_ZN39_INTERNAL_7443ba47_4_k_cu_cf61f0d6_99424cuda3std3__45__cpo5beginE
	.align		8
        /*0028*/ 	.dword	_ZN39_INTERNAL_7443ba47_4_k_cu_cf61f0d6_99424cuda3std3__45__cpo3endE
	.align		8
        /*0030*/ 	.dword	_ZN39_INTERNAL_7443ba47_4_k_cu_cf61f0d6_99424cuda3std3__45__cpo6cbeginE
	.align		8
        /*0038*/ 	.dword	_ZN39_INTERNAL_7443ba47_4_k_cu_cf61f0d6_99424cuda3std3__45__cpo4cendE
	.align		8
        /*0040*/ 	.dword	_ZN39_INTERNAL_7443ba47_4_k_cu_cf61f0d6_99424cuda3std3__441_GLOBAL__N__7443ba47_4_k_cu_cf61f0d6_99426ignoreE
	.align		8
        /*0048*/ 	.dword	_ZN39_INTERNAL_7443ba47_4_k_cu_cf61f0d6_99424cuda3std3__419piecewise_constructE
	.align		8
        /*0050*/ 	.dword	_ZN39_INTERNAL_7443ba47_4_k_cu_cf61f0d6_99424cuda3std3__48in_placeE
	.align		8
        /*0058*/ 	.dword	_ZN39_INTERNAL_7443ba47_4_k_cu_cf61f0d6_99424cuda3std6ranges3__45__cpo4swapE
	.align		8
        /*0060*/ 	.dword	_ZN39_INTERNAL_7443ba47_4_k_cu_cf61f0d6_99424cuda3std6ranges3__45__cpo9iter_moveE
	.align		8
        /*0068*/ 	.dword	_ZN39_INTERNAL_7443ba47_4_k_cu_cf61f0d6_99424cute7productE
	.align		8
        /*0070*/ 	.dword	_ZN39_INTERNAL_7443ba47_4_k_cu_cf61f0d6_99424cute1_E
	.align		8
        /*0078*/ 	.dword	$str$25
	.align		8
        /*0080*/ 	.dword	$str$26
	.align		8
        /*0088*/ 	.dword	$str$27
	.align		8
        /*0090*/ 	.dword	$str$28


//--------------------- .text._ZN7cutlass13device_kernelINS_4gemm6kernel13GemmUniversalIN4cute5tupleIJiiiiEEENS1_10collective13CollectiveMmaINS1_35MainloopSm100TmaUmmaWarpSpecializedILi5ELi2ELi4ENS5_IJNS4_1CILi1EEESB_SB_EEEEENS5_IJNSA_ILi64EEENSA_ILi256EEENSA_ILi32EEEEEEaNS5_IJlSB_lEEEaSI_NS4_8TiledMMAINS4_8MMA_AtomIJNS4_15SM100_MMA_S8_SSIaaiLi64ELi256ELNS4_4UMMA5MajorE0ELSN_0ELNSM_8SaturateE0EEEEEENS4_6LayoutISC_NS5_IJNSA_ILi0EEESS_SS_EEEEENS5_IJNS4_10UnderscoreESV_SV_EEEEENS4_13SM90_TMA_LOADENS4_14ComposedLayoutINS4_7SwizzleILi1ELi4ELi3EEENS4_18smem_ptr_flag_bitsILi8EEENSR_INS5_IJNSA_ILi8EEESG_EEENS5_IJSG_SB_EEEEEEEvNS4_8identityESY_S18_vS19_EENS_8epilogue10collective18CollectiveEpilogueINS1B_23Sm100TmaWarpSpecializedILi4ELi2ELi32ELb0ELb0EEEJSH_NS5_IJNSR_ISE_SB_EES1G_EEEaSI_aSI_NS1B_6fusion15FusionCallbacksIS1F_NS1I_17LinearCombinationIaiaiLNS_15FloatRoundStyleE2EEESH_S1H_JEEENS4_5SM1004TMEM4LOAD26SM100_TMEM_LOAD_16dp32b32xESY_NSZ_INS10_ILi2ELi4ELi3EEES13_NSR_INS5_IJS14_SE_EEENS5_IJSE_SB_EEEEEEENS4_39AutoVectorizingCopyWithAssumedAlignmentILi128EEENS4_14SM90_TMA_STOREES1W_S1Y_S1Y_EEEvvEEEEvNT_6ParamsE --------------------------
	.section	.text._ZN7cutlass13device_kernelINS_4gemm6kernel13GemmUniversalIN4cute5tupleIJiiiiEEENS1_10collective13CollectiveMmaINS1_35MainloopSm100TmaUmmaWarpSpecializedILi5ELi2ELi4ENS5_IJNS4_1CILi1EEESB_SB_EEEEENS5_IJNSA_ILi64EEENSA_ILi256EEENSA_ILi32EEEEEEaNS5_IJlSB_lEEEaSI_NS4_8TiledMMAINS4_8MMA_AtomIJNS4_15SM100_MMA_S8_SSIaaiLi64ELi256ELNS4_4UMMA5MajorE0ELSN_0ELNSM_8SaturateE0EEEEEENS4_6LayoutISC_NS5_IJNSA_ILi0EEESS_SS_EEEEENS5_IJNS4_10UnderscoreESV_SV_EEEEENS4_13SM90_TMA_LOADENS4_14ComposedLayoutINS4_7SwizzleILi1ELi4ELi3EEENS4_18smem_ptr_flag_bitsILi8EEENSR_INS5_IJNSA_ILi8EEESG_EEENS5_IJSG_SB_EEEEEEEvNS4_8identityESY_S18_vS19_EENS_8epilogue10collective18CollectiveEpilogueINS1B_23Sm100TmaWarpSpecializedILi4ELi2ELi32ELb0ELb0EEEJSH_NS5_IJNSR_ISE_SB_EES1G_EEEaSI_aSI_NS1B_6fusion15FusionCallbacksIS1F_NS1I_17LinearCombinationIaiaiLNS_15FloatRoundStyleE2EEESH_S1H_JEEENS4_5SM1004TMEM4LOAD26SM100_TMEM_LOAD_16dp32b32xESY_NSZ_INS10_ILi2ELi4ELi3EEES13_NSR_INS5_IJS14_SE_EEENS5_IJSE_SB_EEEEEEENS4_39AutoVectorizingCopyWithAssumedAlignmentILi128EEENS4_14SM90_TMA_STOREES1W_S1Y_S1Y_EEEvvEEEEvNT_6ParamsE,"ax",@progbits
	.align	128
.text._ZN7cutlass13device_kernelINS_4gemm6kernel13GemmUniversalIN4cute5tupleIJiiiiEEENS1_10collective13CollectiveMmaINS1_35MainloopSm100TmaUmmaWarpSpecializedILi5ELi2ELi4ENS5_IJNS4_1CILi1EEESB_SB_EEEEENS5_IJNSA_ILi64EEENSA_ILi256EEENSA_ILi32EEEEEEaNS5_IJlSB_lEEEaSI_NS4_8TiledMMAINS4_8MMA_AtomIJNS4_15SM100_MMA_S8_SSIaaiLi64ELi256ELNS4_4UMMA5MajorE0ELSN_0ELNSM_8SaturateE0EEEEEENS4_6LayoutISC_NS5_IJNSA_ILi0EEESS_SS_EEEEENS5_IJNS4_10UnderscoreESV_SV_EEEEENS4_13SM90_TMA_LOADENS4_14ComposedLayoutINS4_7SwizzleILi1ELi4ELi3EEENS4_18smem_ptr_flag_bitsILi8EEENSR_INS5_IJNSA_ILi8EEESG_EEENS5_IJSG_SB_EEEEEEEvNS4_8identityESY_S18_vS19_EENS_8epilogue10collective18CollectiveEpilogueINS1B_23Sm100TmaWarpSpecializedILi4ELi2ELi32ELb0ELb0EEEJSH_NS5_IJNSR_ISE_SB_EES1G_EEEaSI_aSI_NS1B_6fusion15FusionCallbacksIS1F_NS1I_17LinearCombinationIaiaiLNS_15FloatRoundStyleE2EEESH_S1H_JEEENS4_5SM1004TMEM4LOAD26SM100_TMEM_LOAD_16dp32b32xESY_NSZ_INS10_ILi2ELi4ELi3EEES13_NSR_INS5_IJS14_SE_EEENS5_IJSE_SB_EEEEEEENS4_39AutoVectorizingCopyWithAssumedAlignmentILi128EEENS4_14SM90_TMA_STOREES1W_S1Y_S1Y_EEEvvEEEEvNT_6ParamsE:
        .type           _ZN7cutlass13device_kernelINS_4gemm6kernel13GemmUniversalIN4cute5tupleIJiiiiEEENS1_10collective13CollectiveMmaINS1_35MainloopSm100TmaUmmaWarpSpecializedILi5ELi2ELi4ENS5_IJNS4_1CILi1EEESB_SB_EEEEENS5_IJNSA_ILi64EEENSA_ILi256EEENSA_ILi32EEEEEEaNS5_IJlSB_lEEEaSI_NS4_8TiledMMAINS4_8MMA_AtomIJNS4_15SM100_MMA_S8_SSIaaiLi64ELi256ELNS4_4UMMA5MajorE0ELSN_0ELNSM_8SaturateE0EEEEEENS4_6LayoutISC_NS5_IJNSA_ILi0EEESS_SS_EEEEENS5_IJNS4_10UnderscoreESV_SV_EEEEENS4_13SM90_TMA_LOADENS4_14ComposedLayoutINS4_7SwizzleILi1ELi4ELi3EEENS4_18smem_ptr_flag_bitsILi8EEENSR_INS5_IJNSA_ILi8EEESG_EEENS5_IJSG_SB_EEEEEEEvNS4_8identityESY_S18_vS19_EENS_8epilogue10collective18CollectiveEpilogueINS1B_23Sm100TmaWarpSpecializedILi4ELi2ELi32ELb0ELb0EEEJSH_NS5_IJNSR_ISE_SB_EES1G_EEEaSI_aSI_NS1B_6fusion15FusionCallbacksIS1F_NS1I_17LinearCombinationIaiaiLNS_15FloatRoundStyleE2EEESH_S1H_JEEENS4_5SM1004TMEM4LOAD26SM100_TMEM_LOAD_16dp32b32xESY_NSZ_INS10_ILi2ELi4ELi3EEES13_NSR_INS5_IJS14_SE_EEENS5_IJSE_SB_EEEEEEENS4_39AutoVectorizingCopyWithAssumedAlignmentILi128EEENS4_14SM90_TMA_STOREES1W_S1Y_S1Y_EEEvvEEEEvNT_6ParamsE,@function
        .size           _ZN7cutlass13device_kernelINS_4gemm6kernel13GemmUniversalIN4cute5tupleIJiiiiEEENS1_10collective13CollectiveMmaINS1_35MainloopSm100TmaUmmaWarpSpecializedILi5ELi2ELi4ENS5_IJNS4_1CILi1EEESB_SB_EEEEENS5_IJNSA_ILi64EEENSA_ILi256EEENSA_ILi32EEEEEEaNS5_IJlSB_lEEEaSI_NS4_8TiledMMAINS4_8MMA_AtomIJNS4_15SM100_MMA_S8_SSIaaiLi64ELi256ELNS4_4UMMA5MajorE0ELSN_0ELNSM_8SaturateE0EEEEEENS4_6LayoutISC_NS5_IJNSA_ILi0EEESS_SS_EEEEENS5_IJNS4_10UnderscoreESV_SV_EEEEENS4_13SM90_TMA_LOADENS4_14ComposedLayoutINS4_7SwizzleILi1ELi4ELi3EEENS4_18smem_ptr_flag_bitsILi8EEENSR_INS5_IJNSA_ILi8EEESG_EEENS5_IJSG_SB_EEEEEEEvNS4_8identityESY_S18_vS19_EENS_8epilogue10collective18CollectiveEpilogueINS1B_23Sm100TmaWarpSpecializedILi4ELi2ELi32ELb0ELb0EEEJSH_NS5_IJNSR_ISE_SB_EES1G_EEEaSI_aSI_NS1B_6fusion15FusionCallbacksIS1F_NS1I_17LinearCombinationIaiaiLNS_15FloatRoundStyleE2EEESH_S1H_JEEENS4_5SM1004TMEM4LOAD26SM100_TMEM_LOAD_16dp32b32xESY_NSZ_INS10_ILi2ELi4ELi3EEES13_NSR_INS5_IJS14_SE_EEENS5_IJSE_SB_EEEEEEENS4_39AutoVectorizingCopyWithAssumedAlignmentILi128EEENS4_14SM90_TMA_STOREES1W_S1Y_S1Y_EEEvvEEEEvNT_6ParamsE,(.L_x_173 - _ZN7cutlass13device_kernelINS_4gemm6kernel13GemmUniversalIN4cute5tupleIJiiiiEEENS1_10collective13CollectiveMmaINS1_35MainloopSm100TmaUmmaWarpSpecializedILi5ELi2ELi4ENS5_IJNS4_1CILi1EEESB_SB_EEEEENS5_IJNSA_ILi64EEENSA_ILi256EEENSA_ILi32EEEEEEaNS5_IJlSB_lEEEaSI_NS4_8TiledMMAINS4_8MMA_AtomIJNS4_15SM100_MMA_S8_SSIaaiLi64ELi256ELNS4_4UMMA5MajorE0ELSN_0ELNSM_8SaturateE0EEEEEENS4_6LayoutISC_NS5_IJNSA_ILi0EEESS_SS_EEEEENS5_IJNS4_10UnderscoreESV_SV_EEEEENS4_13SM90_TMA_LOADENS4_14ComposedLayoutINS4_7SwizzleILi1ELi4ELi3EEENS4_18smem_ptr_flag_bitsILi8EEENSR_INS5_IJNSA_ILi8EEESG_EEENS5_IJSG_SB_EEEEEEEvNS4_8identityESY_S18_vS19_EENS_8epilogue10collective18CollectiveEpilogueINS1B_23Sm100TmaWarpSpecializedILi4ELi2ELi32ELb0ELb0EEEJSH_NS5_IJNSR_ISE_SB_EES1G_EEEaSI_aSI_NS1B_6fusion15FusionCallbacksIS1F_NS1I_17LinearCombinationIaiaiLNS_15FloatRoundStyleE2EEESH_S1H_JEEENS4_5SM1004TMEM4LOAD26SM100_TMEM_LOAD_16dp32b32xESY_NSZ_INS10_ILi2ELi4ELi3EEES13_NSR_INS5_IJS14_SE_EEENS5_IJSE_SB_EEEEEEENS4_39AutoVectorizingCopyWithAssumedAlignmentILi128EEENS4_14SM90_TMA_STOREES1W_S1Y_S1Y_EEEvvEEEEvNT_6ParamsE)
        .other          _ZN7cutlass13device_kernelINS_4gemm6kernel13GemmUniversalIN4cute5tupleIJiiiiEEENS1_10collective13CollectiveMmaINS1_35MainloopSm100TmaUmmaWarpSpecializedILi5ELi2ELi4ENS5_IJNS4_1CILi1EEESB_SB_EEEEENS5_IJNSA_ILi64EEENSA_ILi256EEENSA_ILi32EEEEEEaNS5_IJlSB_lEEEaSI_NS4_8TiledMMAINS4_8MMA_AtomIJNS4_15SM100_MMA_S8_SSIaaiLi64ELi256ELNS4_4UMMA5MajorE0ELSN_0ELNSM_8SaturateE0EEEEEENS4_6LayoutISC_NS5_IJNSA_ILi0EEESS_SS_EEEEENS5_IJNS4_10UnderscoreESV_SV_EEEEENS4_13SM90_TMA_LOADENS4_14ComposedLayoutINS4_7SwizzleILi1ELi4ELi3EEENS4_18smem_ptr_flag_bitsILi8EEENSR_INS5_IJNSA_ILi8EEESG_EEENS5_IJSG_SB_EEEEEEEvNS4_8identityESY_S18_vS19_EENS_8epilogue10collective18CollectiveEpilogueINS1B_23Sm100TmaWarpSpecializedILi4ELi2ELi32ELb0ELb0EEEJSH_NS5_IJNSR_ISE_SB_EES1G_EEEaSI_aSI_NS1B_6fusion15FusionCallbacksIS1F_NS1I_17LinearCombinationIaiaiLNS_15FloatRoundStyleE2EEESH_S1H_JEEENS4_5SM1004TMEM4LOAD26SM100_TMEM_LOAD_16dp32b32xESY_NSZ_INS10_ILi2ELi4ELi3EEES13_NSR_INS5_IJS14_SE_EEENS5_IJSE_SB_EEEEEEENS4_39AutoVectorizingCopyWithAssumedAlignmentILi128EEENS4_14SM90_TMA_STOREES1W_S1Y_S1Y_EEEvvEEEEvNT_6ParamsE,@"STO_CUDA_ENTRY STV_DEFAULT"
_ZN7cutlass13device_kernelINS_4gemm6kernel13GemmUniversalIN4cute5tupleIJiiiiEEENS1_10collective13CollectiveMmaINS1_35MainloopSm100TmaUmmaWarpSpecializedILi5ELi2ELi4ENS5_IJNS4_1CILi1EEESB_SB_EEEEENS5_IJNSA_ILi64EEENSA_ILi256EEENSA_ILi32EEEEEEaNS5_IJlSB_lEEEaSI_NS4_8TiledMMAINS4_8MMA_AtomIJNS4_15SM100_MMA_S8_SSIaaiLi64ELi256ELNS4_4UMMA5MajorE0ELSN_0ELNSM_8SaturateE0EEEEEENS4_6LayoutISC_NS5_IJNSA_ILi0EEESS_SS_EEEEENS5_IJNS4_10UnderscoreESV_SV_EEEEENS4_13SM90_TMA_LOADENS4_14ComposedLayoutINS4_7SwizzleILi1ELi4ELi3EEENS4_18smem_ptr_flag_bitsILi8EEENSR_INS5_IJNSA_ILi8EEESG_EEENS5_IJSG_SB_EEEEEEEvNS4_8identityESY_S18_vS19_EENS_8epilogue10collective18CollectiveEpilogueINS1B_23Sm100TmaWarpSpecializedILi4ELi2ELi32ELb0ELb0EEEJSH_NS5_IJNSR_ISE_SB_EES1G_EEEaSI_aSI_NS1B_6fusion15FusionCallbacksIS1F_NS1I_17LinearCombinationIaiaiLNS_15FloatRoundStyleE2EEESH_S1H_JEEENS4_5SM1004TMEM4LOAD26SM100_TMEM_LOAD_16dp32b32xESY_NSZ_INS10_ILi2ELi4ELi3EEES13_NSR_INS5_IJS14_SE_EEENS5_IJSE_SB_EEEEEEENS4_39AutoVectorizingCopyWithAssumedAlignmentILi128EEENS4_14SM90_TMA_STOREES1W_S1Y_S1Y_EEEvvEEEEvNT_6ParamsE:
[----:B------:R-:W1:Y:S01]  /*0000*/  LDC R1, c[0x0][0x37c] ;  /* 0x0000df00ff017b82 */ /* 0x000e620000000800 */
[----:B------:R-:W2:Y:S01]  /*0010*/  S2R R103, SR_TID.X ;  /* 0x0000000000677919 */ /* 0x000ea20000002100 */
[----:B------:R-:W3:Y:S01]  /*0020*/  LDCU.64 UR4, c[0x0][0x890] ;  /* 0x00011200ff0477ac */ /* 0x000ee20008000a00 */
[----:B------:R-:W-:Y:S02]  /*0030*/  PRMT R91, RZ, 0x7610, R91 ;  /* 0x00007610ff5b7816 */ /* 0x000fe4000000005b */
[----:B------:R-:W-:Y:S01]  /*0040*/  ELECT P5, URZ, PT ;  /* 0x0000000000ff782f */ /* 0x000fe200038a0000 */
[----:B------:R-:W4:Y:S01]  /*0050*/  LDCU.64 UR46, c[0x0][0x358] ;  /* 0x00006b00ff2e77ac */ /* 0x000f220008000a00 */
[----:B---3--:R-:W-:-:S04]  /*0060*/  UISETP.NE.U32.AND UP0, UPT, UR4, URZ, UPT ;  /* 0x000000ff0400728c */ /* 0x008fc8000bf05070 */
[----:B------:R-:W-:Y:S01]  /*0070*/  UISETP.NE.AND.EX UP0, UPT, UR5, URZ, UPT, UP0 ;  /* 0x000000ff0500728c */ /* 0x000fe2000bf05300 */
[----:B--2---:R-:W-:-:S05]  /*0080*/  SHF.R.U32.HI R96, RZ, 0x5, R103 ;  /* 0x00000005ff607819 */ /* 0x004fca0000011667 */
[----:B------:R-:W2:Y:S02]  /*0090*/  SHFL.IDX PT, R0, R96, RZ, 0x1f ;  /* 0x00001fff60007589 */ /* 0x000ea400000e0000 */
[----:B--2---:R-:W-:Y:S01]  /*00a0*/  R2UR UR8, R0 ;  /* 0x00000000000872ca */ /* 0x004fe200000e0000 */
[----:B-1--4-:R-:W-:-:S14]  /*00b0*/  BRA.U UP0, `(.L_x_0) ;  /* 0x00000001002c7547 */ /* 0x012fdc000b800000 */
[----:B------:R-:W1:Y:S02]  /*00c0*/  LDCU.64 UR6, c[0x0][0x888] ;  /* 0x00011100ff0677ac */ /* 0x000e640008000a00 */
[----:B-1----:R-:W-:-:S04]  /*00d0*/  UISETP.NE.U32.AND UP0, UPT, UR6, URZ, UPT ;  /* 0x000000ff0600728c */ /* 0x002fc8000bf05070 */
[----:B------:R-:W-:-:S09]  /*00e0*/  UISETP.NE.AND.EX UP0, UPT, UR7, URZ, UPT, UP0 ;  /* 0x000000ff0700728c */ /* 0x000fd2000bf05300 */
[----:B------:R-:W-:Y:S05]  /*00f0*/  BRA.U !UP0, `(.L_x_1) ;  /* 0x0000000108107547 */ /* 0x000fea000b800000 */
[----:B------:R-:W1:Y:S02]  /*0100*/  LDC.64 R50, c[0x0][0x888] ;  /* 0x00022200ff327b82 */ /* 0x000e640000000a00 */
[----:B-1----:R1:W5:Y:S01]  /*0110*/  LDG.E R50, desc[UR46][R50.64] ;  /* 0x0000002e32327981 */ /* 0x002362000c1e1900 */
[----:B------:R-:W-:Y:S01]  /*0120*/  HFMA2 R91, -RZ, RZ, 0, 5.9604644775390625e-08 ;  /* 0x00000001ff5b7431 */ /* 0x000fe200000001ff */
[----:B------:R-:W-:Y:S05]  /*0130*/  BRA `(.L_x_0) ;  /* 0x00000000000c7947 */ /* 0x000fea0003800000 */
.L_x_1:
[----:B------:R-:W1:Y:S01]  /*0140*/  LDCU UR6, c[0x0][0x880] ;  /* 0x00011000ff0677ac */ /* 0x000e620008000800 */
[----:B------:R-:W-:Y:S01]  /*0150*/  HFMA2 R91, -RZ, RZ, 0, 5.9604644775390625e-08 ;  /* 0x00000001ff5b7431 */ /* 0x000fe200000001ff */
[----:B-1----:R-:W-:-:S07]  /*0160*/  MOV R50, UR6 ;  /* 0x0000000600327c02 */ /* 0x002fce0008000f00 */
.L_x_0:
[----:B------:R-:W2:Y:S02]  /*0170*/  LDCU.64 UR6, c[0x0][0x8b0] ;  /* 0x00011600ff0677ac */ /* 0x000ea40008000a00 */
[----:B--2---:R-:W-:-:S04]  /*0180*/  UISETP.NE.U32.AND UP0, UPT, UR6, URZ, UPT ;  /* 0x000000ff0600728c */ /* 0x004fc8000bf05070 */
[----:B------:R-:W-:-:S09]  /*0190*/  UISETP.NE.AND.EX UP0, UPT, UR7, URZ, UPT, UP0 ;  /* 0x000000ff0700728c */ /* 0x000fd2000bf05300 */
[----:B------:R-:W-:Y:S05]  /*01a0*/  BRA.U UP0, `(.L_x_2) ;  /* 0x0000000100247547 */ /* 0x000fea000b800000 */
[----:B------:R-:W2:Y:S02]  /*01b0*/  LDCU.64 UR6, c[0x0][0x8a8] ;  /* 0x00011500ff0677ac */ /* 0x000ea40008000a00 */
[----:B--2---:R-:W-:-:S04]  /*01c0*/  UISETP.NE.U32.AND UP0, UPT, UR6, URZ, UPT ;  /* 0x000000ff0600728c */ /* 0x004fc8000bf05070 */
[----:B------:R-:W-:-:S09]  /*01d0*/  UISETP.NE.AND.EX UP0, UPT, UR7, URZ, UPT, UP0 ;  /* 0x000000ff0700728c */ /* 0x000fd2000bf05300 */
[----:B------:R-:W-:Y:S05]  /*01e0*/  BRA.U !UP0, `(.L_x_3) ;  /* 0x00000001080c7547 */ /* 0x000fea000b800000 */
[----:B------:R-:W2:Y:S02]  /*01f0*/  LDC.64 R2, c[0x0][0x8a8] ;  /* 0x00022a00ff027b82 */ /* 0x000ea40000000a00 */
[----:B--2---:R2:W5:Y:S01]  /*0200*/  LDG.E R47, desc[UR46][R2.64] ;  /* 0x0000002e022f7981 */ /* 0x004562000c1e1900 */
[----:B------:R-:W-:Y:S05]  /*0210*/  BRA `(.L_x_2) ;  /* 0x0000000000087947 */ /* 0x000fea0003800000 */
.L_x_3:
[----:B------:R-:W2:Y:S02]  /*0220*/  LDCU UR6, c[0x0][0x8a0] ;  /* 0x00011400ff0677ac */ /* 0x000ea40008000800 */
[----:B--2---:R-:W-:Y:S02]  /*0230*/  MOV R47, UR6 ;  /* 0x00000006002f7c02 */ /* 0x004fe40008000f00 */
.L_x_2:
[----:B------:R-:W-:Y:S01]  /*0240*/  IMAD.U32 R0, RZ, RZ, UR8 ;  /* 0x00000008ff007e24 */ /* 0x000fe2000f8e00ff */
[----:B------:R-:W-:Y:S04]  /*0250*/  BSSY.RECONVERGENT B0, `(.L_x_4) ;  /* 0x000000c000007945 */ /* 0x000fe80003800200 */
[C---:B------:R-:W-:Y:S02]  /*0260*/  ISETP.NE.OR P1, PT, R0.reuse, 0x1, !P5 ;  /* 0x000000010000780c */ /* 0x040fe40006f25670 */
[----:B------:R-:W-:-:S11]  /*0270*/  ISETP.NE.OR P0, PT, R0, 0x3, !P5 ;  /* 0x000000030000780c */ /* 0x000fd60006f05670 */
[----:B------:R-:W-:Y:S05]  /*0280*/  @P1 BRA `(.L_x_5) ;  /* 0x0000000000201947 */ /* 0x000fea0003800000 */
[----:B------:R-:W3:Y:S02]  /*0290*/  LDCU.64 UR6, c[0x0][0x348] ;  /* 0x00006900ff0677ac */ /* 0x000ee40008000a00 */
[----:B---3--:R-:W-:Y:S02]  /*02a0*/  UIADD3 UR10, UP1, UPT, UR6, 0x80, URZ ;  /* 0x00000080060a7890 */ /* 0x008fe4000ff3e0ff */
[----:B------:R-:W-:Y:S02]  /*02b0*/  UIADD3 UR6, UP0, UPT, UR6, 0x180, URZ ;  /* 0x0000018006067890 */ /* 0x000fe4000ff1e0ff */
[----:B------:R-:W-:Y:S02]  /*02c0*/  UIADD3.X UR11, UPT, UPT, URZ, UR7, URZ, UP1, !UPT ;  /* 0x00000007ff0b7290 */ /* 0x000fe40008ffe4ff */
[----:B------:R-:W-:-:S07]  /*02d0*/  UIADD3.X UR7, UPT, UPT, URZ, UR7, URZ, UP0, !UPT ;  /* 0x00000007ff077290 */ /* 0x000fce00087fe4ff */
[----:B------:R3:W-:Y:S02]  /*02e0*/  UTMACCTL.PF [UR10] ;  /* 0x000000000a0079b9 */ /* 0x0007e40008040000 */
[----:B------:R3:W-:Y:S02]  /*02f0*/  UTMACCTL.PF [UR6] ;  /* 0x00000000060079b9 */ /* 0x0007e40008040000 */
[----:B---3--:R-:W-:Y:S01]  /*0300*/  NOP ;  /* 0x0000000000007918 */ /* 0x008fe20000000000 */
.L_x_5:
[----:B------:R-:W-:Y:S05]  /*0310*/  BSYNC.RECONVERGENT B0 ;  /* 0x0000000000007941 */ /* 0x000fea0003800200 */
.L_x_4:
[----:B------:R-:W-:Y:S04]  /*0320*/  BSSY.RECONVERGENT B0, `(.L_x_6) ;  /* 0x000000a000007945 */ /* 0x000fe80003800200 */
        /* <DEDUP_REMOVED lines=9> */
.L_x_7:
[----:B------:R-:W-:Y:S05]  /*03c0*/  BSYNC.RECONVERGENT B0 ;  /* 0x0000000000007941 */ /* 0x000fea0003800200 */
.L_x_6:
[----:B------:R-:W3:Y:S01]  /*03d0*/  LDCU.64 UR6, c[0x0][0x888] ;  /* 0x00011100ff0677ac */ /* 0x000ee20008000a00 */
[----:B------:R-:W-:Y:S02]  /*03e0*/  UISETP.EQ.U32.AND UP1, UPT, UR4, URZ, UPT ;  /* 0x000000ff0400728c */ /* 0x000fe4000bf22070 */
[----:B------:R-:W-:Y:S02]  /*03f0*/  UPLOP3.LUT UP2, UPT, UPT, UPT, UPT, 0x80, 0x8 ;  /* 0x000000000008789c */ /* 0x000fe40003f4f070 */
[----:B---3--:R-:W-:-:S04]  /*0400*/  UISETP.NE.U32.AND UP0, UPT, UR6, URZ, UPT ;  /* 0x000000ff0600728c */ /* 0x008fc8000bf05070 */
[----:B------:R-:W-:-:S04]  /*0410*/  UISETP.NE.AND.EX UP0, UPT, UR7, URZ, UPT, UP0 ;  /* 0x000000ff0700728c */ /* 0x000fc8000bf05300 */
[----:B------:R-:W-:-:S04]  /*0420*/  UISETP.EQ.OR.EX UP3, UPT, UR5, URZ, !UP0, UP1 ;  /* 0x000000ff0500728c */ /* 0x000fc8000c762710 */
[----:B------:R-:W-:-:S05]  /*0430*/  UP2UR UR50, UPR, URZ, 0x8 ;  /* 0x00000008ff327883 */ /* 0x000fca0008000000 */
[----:B------:R-:W-:Y:S07]  /*0440*/  BRA.U !UP3, `(.L_x_8) ;  /* 0x000000010b207547 */ /* 0x000fee000b800000 */
[----:B-----5:R-:W-:Y:S01]  /*0450*/  R2UR UR6, R50 ;  /* 0x00000000320672ca */ /* 0x020fe200000e0000 */
[----:B------:R-:W-:Y:S02]  /*0460*/  UISETP.NE.U32.AND UP2, UPT, UR4, URZ, UPT ;  /* 0x000000ff0400728c */ /* 0x000fe4000bf45070 */
[----:B------:R-:W-:Y:S02]  /*0470*/  USEL UR4, URZ, 0xffffffff, UP0 ;  /* 0xffffffffff047887 */ /* 0x000fe40008000000 */
[----:B------:R-:W-:-:S08]  /*0480*/  UISETP.NE.AND.EX UP2, UPT, UR5, URZ, UPT, UP2 ;  /* 0x000000ff0500728c */ /* 0x000fd0000bf45320 */
[----:B------:R-:W-:-:S04]  /*0490*/  UISETP.NE.AND UP1, UPT, UR6, URZ, UPT ;  /* 0x000000ff0600728c */ /* 0x000fc8000bf25270 */
[----:B------:R-:W-:-:S04]  /*04a0*/  @!UP2 USEL UR4, URZ, 0xffffffff, UP1 ;  /* 0xffffffffff04a887 */ /* 0x000fc80008800000 */
[----:B------:R-:W-:-:S04]  /*04b0*/  ULOP3.LUT UR4, UR4, 0x1, URZ, 0xc0, !UPT ;  /* 0x0000000104047892 */ /* 0x000fc8000f8ec0ff */
[----:B------:R-:W-:-:S11]  /*04c0*/  UISETP.NE.U32.AND UP2, UPT, UR4, 0x1, UPT ;  /* 0x000000010400788c */ /* 0x000fd6000bf45070 */
.L_x_8:
[----:B--2---:R-:W2:Y:S01]  /*04d0*/  SHFL.IDX PT, R2, R96, RZ, 0x1f ;  /* 0x00001fff60027589 */ /* 0x004ea200000e0000 */
[----:B------:R-:W-:-:S04]  /*04e0*/  UISETP.NE.AND UP1, UPT, UR8, 0x2, UPT ;  /* 0x000000020800788c */ /* 0x000fc8000bf25270 */
[----:B------:R-:W-:Y:S01]  /*04f0*/  USEL UR6, URZ, 0x1, UP1 ;  /* 0x00000001ff067887 */ /* 0x000fe20008800000 */
[----:B--2---:R-:W-:-:S13]  /*0500*/  ISETP.NE.AND P0, PT, R2, RZ, PT ;  /* 0x000000ff0200720c */ /* 0x004fda0003f05270 */
[----:B------:R-:W-:Y:S05]  /*0510*/  @P0 BRA `(.L_x_9) ;  /* 0x0000000000500947 */ /* 0x000fea0003800000 */
[----:B------:R-:W2:Y:S01]  /*0520*/  S2UR UR5, SR_CgaCtaId ;  /* 0x00000000000579c3 */ /* 0x000ea20000008800 */
[----:B------:R-:W-:Y:S01]  /*0530*/  UMOV UR7, 0x400 ;  /* 0x0000040000077882 */ /* 0x000fe20000000000 */
[----:B------:R-:W-:Y:S01]  /*0540*/  UMOV UR4, 0x1 ;  /* 0x0000000100047882 */ /* 0x000fe20000000000 */
[----:B------:R-:W-:Y:S01]  /*0550*/  ELECT P0, URZ, PT ;  /* 0x0000000000ff782f */ /* 0x000fe20003800000 */
[----:B------:R-:W-:-:S04]  /*0560*/  UIADD3 UR10, UPT, UPT, -UR4, 0x100000, URZ ;  /* 0x00100000040a7890 */ /* 0x000fc8000fffe1ff */
[----:B------:R-:W-:Y:S02]  /*0570*/  USHF.L.U32 UR11, UR10, 0xb, URZ ;  /* 0x0000000b0a0b7899 */ /* 0x000fe400080006ff */
[----:B------:R-:W-:Y:S02]  /*0580*/  USHF.L.U32 UR10, UR10, 0x1, URZ ;  /* 0x000000010a0a7899 */ /* 0x000fe400080006ff */
[----:B--2---:R-:W-:Y:S01]  /*0590*/  ULEA UR5, UR5, UR7, 0x18 ;  /* 0x0000000705057291 */ /* 0x004fe2000f8ec0ff */
[----:B------:R-:W2:Y:S11]  /*05a0*/  FENCE.VIEW.ASYNC.S ;  /* 0x00000000000073c6 */ /* 0x000eb60000000000 */
[----:B--2---:R2:W3:Y:S01]  /*05b0*/  SYNCS.EXCH.64 URZ, [UR5], UR10 ;  /* 0x0000000a05ff75b2 */ /* 0x0044e20008000100 */
[----:B------:R2:W4:Y:S01]  /*05c0*/  SYNCS.EXCH.64 URZ, [UR5+0x28], UR10 ;  /* 0x0000280a05ff75b2 */ /* 0x0005220008000100 */
[----:B------:R2:W1:Y:S01]  /*05d0*/  SYNCS.EXCH.64 URZ, [UR5+0x8], UR10 ;  /* 0x0000080a05ff75b2 */ /* 0x0004620008000100 */
[----:B------:R2:W1:Y:S01]  /*05e0*/  SYNCS.EXCH.64 URZ, [UR5+0x30], UR10 ;  /* 0x0000300a05ff75b2 */ /* 0x0004620008000100 */
[----:B------:R2:W1:Y:S01]  /*05f0*/  SYNCS.EXCH.64 URZ, [UR5+0x10], UR10 ;  /* 0x0000100a05ff75b2 */ /* 0x0004620008000100 */
[----:B------:R2:W1:Y:S01]  /*0600*/  SYNCS.EXCH.64 URZ, [UR5+0x38], UR10 ;  /* 0x0000380a05ff75b2 */ /* 0x0004620008000100 */
[----:B------:R2:W1:Y:S01]  /*0610*/  SYNCS.EXCH.64 URZ, [UR5+0x18], UR10 ;  /* 0x0000180a05ff75b2 */ /* 0x0004620008000100 */
[----:B------:R2:W1:Y:S01]  /*0620*/  SYNCS.EXCH.64 URZ, [UR5+0x40], UR10 ;  /* 0x0000400a05ff75b2 */ /* 0x0004620008000100 */
[----:B------:R2:W1:Y:S01]  /*0630*/  SYNCS.EXCH.64 URZ, [UR5+0x20], UR10 ;  /* 0x0000200a05ff75b2 */ /* 0x0004620008000100 */
[----:B------:R2:W1:Y:S01]  /*0640*/  SYNCS.EXCH.64 URZ, [UR5+0x48], UR10 ;  /* 0x0000480a05ff75b2 */ /* 0x0004620008000100 */
[----:B------:R-:W-:Y:S01]  /*0650*/  NOP ;  /* 0x0000000000007918 */ /* 0x000fe20000000000 */
.L_x_9:
[----:B------:R-:W2:Y:S01]  /*0660*/  SHFL.IDX PT, R2, R96, RZ, 0x1f ;  /* 0x00001fff60027589 */ /* 0x000ea200000e0000 */
[----:B------:R-:W-:Y:S01]  /*0670*/  NOP ;  /* 0x0000000000007918 */ /* 0x000fe20000000000 */
[----:B--2---:R-:W-:-:S13]  /*0680*/  ISETP.NE.AND P0, PT, R2, 0x1, PT ;  /* 0x000000010200780c */ /* 0x004fda0003f05270 */
[----:B------:R-:W-:Y:S05]  /*0690*/  @P0 BRA `(.L_x_10) ;  /* 0x0000000000580947 */ /* 0x000fea0003800000 */
[----:B------:R-:W2:Y:S01]  /*06a0*/  S2UR UR7, SR_CgaCtaId ;  /* 0x00000000000779c3 */ /* 0x000ea20000008800 */
[----:B------:R-:W-:Y:S01]  /*06b0*/  UMOV UR9, 0x400 ;  /* 0x0000040000097882 */ /* 0x000fe20000000000 */
[----:B------:R-:W-:Y:S01]  /*06c0*/  UMOV UR5, 0x20 ;  /* 0x0000002000057882 */ /* 0x000fe20000000000 */
[----:B------:R-:W-:Y:S01]  /*06d0*/  UMOV UR4, 0x80 ;  /* 0x0000008000047882 */ /* 0x000fe20000000000 */
[----:B------:R-:W-:-:S04]  /*06e0*/  UIADD3 UR10, UPT, UPT, -UR5, 0x100000, URZ ;  /* 0x00100000050a7890 */ /* 0x000fc8000fffe1ff */
[----:B------:R-:W-:Y:S02]  /*06f0*/  USHF.L.U32 UR11, UR10, 0xb, URZ ;  /* 0x0000000b0a0b7899 */ /* 0x000fe400080006ff */
[----:B------:R-:W-:Y:S02]  /*0700*/  USHF.L.U32 UR10, UR10, 0x1, URZ ;  /* 0x000000010a0a7899 */ /* 0x000fe400080006ff */
[----:B------:R-:W-:-:S04]  /*0710*/  UIADD3 UR4, UPT, UPT, -UR4, 0x100000, URZ ;  /* 0x0010000004047890 */ /* 0x000fc8000fffe1ff */
[----:B------:R-:W-:Y:S02]  /*0720*/  USHF.L.U32 UR5, UR4, 0xb, URZ ;  /* 0x0000000b04057899 */ /* 0x000fe400080006ff */
[----:B------:R-:W-:Y:S01]  /*0730*/  USHF.L.U32 UR4, UR4, 0x1, URZ ;  /* 0x0000000104047899 */ /* 0x000fe200080006ff */
[----:B------:R-:W-:Y:S01]  /*0740*/  ELECT P0, URZ, PT ;  /* 0x0000000000ff782f */ /* 0x000fe20003800000 */
[----:B--2---:R-:W-:Y:S01]  /*0750*/  ULEA UR7, UR7, UR9, 0x18 ;  /* 0x0000000907077291 */ /* 0x004fe2000f8ec0ff */
[----:B------:R-:W2:Y:S11]  /*0760*/  FENCE.VIEW.ASYNC.S ;  /* 0x00000000000073c6 */ /* 0x000eb60000000000 */
[----:B--2---:R2:W1:Y:S01]  /*0770*/  SYNCS.EXCH.64 URZ, [UR7+0x50], UR10 ;  /* 0x0000500a07ff75b2 */ /* 0x0044620008000100 */
        /* <DEDUP_REMOVED lines=8> */
.L_x_10:
[----:B------:R-:W3:Y:S01]  /*0800*/  SHFL.IDX PT, R2, R96, RZ, 0x1f ;  /* 0x00001fff60027589 */ /* 0x000ee200000e0000 */
[----:B------:R-:W-:Y:S01]  /*0810*/  NOP ;  /* 0x0000000000007918 */ /* 0x000fe20000000000 */
[----:B---3--:R-:W-:-:S13]  /*0820*/  ISETP.NE.AND P0, PT, R2, 0x3, PT ;  /* 0x000000030200780c */ /* 0x008fda0003f05270 */
[----:B------:R-:W-:Y:S05]  /*0830*/  @P0 BRA `(.L_x_11) ;  /* 0x0000000000300947 */ /* 0x000fea0003800000 */
[----:B--2---:R-:W2:Y:S01]  /*0840*/  S2UR UR5, SR_CgaCtaId ;  /* 0x00000000000579c3 */ /* 0x004ea20000008800 */
        /* <DEDUP_REMOVED lines=8> */
[----:B--2---:R3:W2:Y:S01]  /*08d0*/  SYNCS.EXCH.64 URZ, [UR5+0x90], UR10 ;  /* 0x0000900a05ff75b2 */ /* 0x0046a20008000100 */
[----:B------:R3:W1:Y:S02]  /*08e0*/  SYNCS.EXCH.64 URZ, [UR5+0x98], UR10 ;  /* 0x0000980a05ff75b2 */ /* 0x0006640008000100 */
[----:B---3--:R-:W-:Y:S01]  /*08f0*/  NOP ;  /* 0x0000000000007918 */ /* 0x008fe20000000000 */
.L_x_11:
[----:B------:R-:W3:Y:S01]  /*0900*/  SHFL.IDX PT, R2, R96, RZ, 0x1f ;  /* 0x00001fff60027589 */ /* 0x000ee200000e0000 */
[----:B------:R-:W-:Y:S01]  /*0910*/  NOP ;  /* 0x0000000000007918 */ /* 0x000fe20000000000 */
[----:B---3--:R-:W-:-:S13]  /*0920*/  ISETP.NE.AND P0, PT, R2, 0x4, PT ;  /* 0x000000040200780c */ /* 0x008fda0003f05270 */
[----:B------:R-:W-:Y:S05]  /*0930*/  @P0 BRA `(.L_x_12) ;  /* 0x00000000004c0947 */ /* 0x000fea0003800000 */
[----:B--2---:R-:W2:Y:S01]  /*0940*/  S2UR UR5, SR_CgaCtaId ;  /* 0x00000000000579c3 */ /* 0x004ea20000008800 */
[----:B------:R-:W-:Y:S01]  /*0950*/  UMOV UR9, 0x100 ;  /* 0x0000010000097882 */ /* 0x000fe20000000000 */
[----:B------:R-:W-:Y:S01]  /*0960*/  UMOV UR7, 0x400 ;  /* 0x0000040000077882 */ /* 0x000fe20000000000 */
[----:B------:R-:W-:Y:S01]  /*0970*/  USEL UR9, UR9, 0xe0, UP2 ;  /* 0x000000e009097887 */ /* 0x000fe20009000000 */
[----:B------:R-:W-:Y:S01]  /*0980*/  UMOV UR4, 0x1 ;  /* 0x0000000100047882 */ /* 0x000fe20000000000 */
[----:B------:R-:W-:Y:S01]  /*0990*/  ELECT P0, URZ, PT ;  /* 0x0000000000ff782f */ /* 0x000fe20003800000 */
[----:B------:R-:W-:-:S04]  /*09a0*/  UIADD3 UR10, UPT, UPT, -UR4, 0x100000, URZ ;  /* 0x00100000040a7890 */ /* 0x000fc8000fffe1ff */
[----:B------:R-:W-:Y:S02]  /*09b0*/  USHF.L.U32 UR11, UR10, 0xb, URZ ;  /* 0x0000000b0a0b7899 */ /* 0x000fe400080006ff */
[----:B------:R-:W-:Y:S02]  /*09c0*/  USHF.L.U32 UR10, UR10, 0x1, URZ ;  /* 0x000000010a0a7899 */ /* 0x000fe400080006ff */
[----:B------:R-:W-:-:S04]  /*09d0*/  UIADD3 UR12, UPT, UPT, -UR9, 0x100000, URZ ;  /* 0x00100000090c7890 */ /* 0x000fc8000fffe1ff */
[----:B------:R-:W-:Y:S02]  /*09e0*/  USHF.L.U32 UR13, UR12, 0xb, URZ ;  /* 0x0000000b0c0d7899 */ /* 0x000fe400080006ff */
[----:B------:R-:W-:Y:S02]  /*09f0*/  USHF.L.U32 UR12, UR12, 0x1, URZ ;  /* 0x000000010c0c7899 */ /* 0x000fe400080006ff */
[----:B--2---:R-:W-:Y:S01]  /*0a00*/  ULEA UR5, UR5, UR7, 0x18 ;  /* 0x0000000705057291 */ /* 0x004fe2000f8ec0ff */
[----:B------:R-:W2:Y:S11]  /*0a10*/  FENCE.VIEW.ASYNC.S ;  /* 0x00000000000073c6 */ /* 0x000eb60000000000 */
[----:B--2---:R3:W2:Y:S01]  /*0a20*/  SYNCS.EXCH.64 URZ, [UR5+0xa0], UR10 ;  /* 0x0000a00a05ff75b2 */ /* 0x0046a20008000100 */
[----:B------:R3:W1:Y:S01]  /*0a30*/  SYNCS.EXCH.64 URZ, [UR5+0xb0], UR12 ;  /* 0x0000b00c05ff75b2 */ /* 0x0006620008000100 */
[----:B------:R3:W1:Y:S01]  /*0a40*/  SYNCS.EXCH.64 URZ, [UR5+0xa8], UR10 ;  /* 0x0000a80a05ff75b2 */ /* 0x0006620008000100 */
[----:B------:R3:W1:Y:S02]  /*0a50*/  SYNCS.EXCH.64 URZ, [UR5+0xb8], UR12 ;  /* 0x0000b80c05ff75b2 */ /* 0x0006640008000100 */
[----:B---3--:R-:W-:Y:S01]  /*0a60*/  NOP ;  /* 0x0000000000007918 */ /* 0x008fe20000000000 */
.L_x_12:
[----:B------:R-:W3:Y:S01]  /*0a70*/  SHFL.IDX PT, R2, R96, RZ, 0x1f ;  /* 0x00001fff60027589 */ /* 0x000ee200000e0000 */
[----:B------:R-:W-:Y:S01]  /*0a80*/  NOP ;  /* 0x0000000000007918 */ /* 0x000fe20000000000 */
[----:B---3--:R-:W-:-:S13]  /*0a90*/  ISETP.NE.AND P0, PT, R2, 0x5, PT ;  /* 0x000000050200780c */ /* 0x008fda0003f05270 */
[----:B------:R-:W-:Y:S05]  /*0aa0*/  @P0 BRA `(.L_x_13) ;  /* 0x0000000000580947 */ /* 0x000fea0003800000 */
[----:B--2---:R-:W2:Y:S01]  /*0ab0*/  S2UR UR7, SR_CgaCtaId ;  /* 0x00000000000779c3 */ /* 0x004ea20000008800 */
        /* <DEDUP_REMOVED lines=12> */
[----:B--2---:R3:W2:Y:S01]  /*0b80*/  SYNCS.EXCH.64 URZ, [UR7+0xc0], UR10 ;  /* 0x0000c00a07ff75b2 */ /* 0x0046a20008000100 */
[----:B------:R3:W1:Y:S01]  /*0b90*/  SYNCS.EXCH.64 URZ, [UR7+0xe0], UR4 ;  /* 0x0000e00407ff75b2 */ /* 0x0006620008000100 */
[----:B------:R3:W1:Y:S01]  /*0ba0*/  SYNCS.EXCH.64 URZ, [UR7+0xc8], UR10 ;  /* 0x0000c80a07ff75b2 */ /* 0x0006620008000100 */
[----:B------:R3:W1:Y:S01]  /*0bb0*/  SYNCS.EXCH.64 URZ, [UR7+0xe8], UR4 ;  /* 0x0000e80407ff75b2 */ /* 0x0006620008000100 */
[----:B------:R3:W1:Y:S01]  /*0bc0*/  SYNCS.EXCH.64 URZ, [UR7+0xd0], UR10 ;  /* 0x0000d00a07ff75b2 */ /* 0x0006620008000100 */
[----:B------:R3:W1:Y:S01]  /*0bd0*/  SYNCS.EXCH.64 URZ, [UR7+0xf0], UR4 ;  /* 0x0000f00407ff75b2 */ /* 0x0006620008000100 */
[----:B------:R3:W1:Y:S01]  /*0be0*/  SYNCS.EXCH.64 URZ, [UR7+0xd8], UR10 ;  /* 0x0000d80a07ff75b2 */ /* 0x0006620008000100 */
[----:B------:R3:W1:Y:S02]  /*0bf0*/  SYNCS.EXCH.64 URZ, [UR7+0xf8], UR4 ;  /* 0x0000f80407ff75b2 */ /* 0x0006640008000100 */
[----:B---3--:R-:W-:Y:S01]  /*0c00*/  NOP ;  /* 0x0000000000007918 */ /* 0x008fe20000000000 */
.L_x_13:
        /* <DEDUP_REMOVED lines=18> */
.L_x_14:
[----:B--2---:R-:W2:Y:S01]  /*0d30*/  S2UR UR5, SR_CTAID.X ;  /* 0x00000000000579c3 */ /* 0x004ea20000002500 */
[----:B------:R-:W-:-:S05]  /*0d40*/  CS2R.32 R90, SR_CgaSize ;  /* 0x00000000005a7805 */ /* 0x000fca0000008a00 */
[----:B------:R-:W-:-:S05]  /*0d50*/  IMAD R90, R90, -0xa0, RZ ;  /* 0xffffff605a5a7824 */ /* 0x000fca00078e02ff */
[----:B------:R-:W-:-:S14]  /*0d60*/  R2UR UR9, R90 ;  /* 0x000000005a0972ca */ /* 0x000fdc00000e0000 */
[----:B------:R-:W3:Y:S01]  /*0d70*/  LDCU UR9, c[0x0][UR9+0x2b0] ;  /* 0x00005600090977ac */ /* 0x000ee20008000800 */
[----:B------:R-:W-:Y:S01]  /*0d80*/  NOP ;  /* 0x0000000000007918 */ /* 0x000fe20000000000 */
[----:B------:R-:W-:-:S05]  /*0d90*/  CS2R.32 R90, SR_CgaSize ;  /* 0x00000000005a7805 */ /* 0x000fca0000008a00 */
[----:B------:R-:W-:-:S05]  /*0da0*/  IMAD R90, R90, -0xa0, RZ ;  /* 0xffffff605a5a7824 */ /* 0x000fca00078e02ff */
[----:B------:R-:W-:-:S14]  /*0db0*/  R2UR UR7, R90 ;  /* 0x000000005a0772ca */ /* 0x000fdc00000e0000 */
[----:B------:R-:W4:Y:S01]  /*0dc0*/  LDCU UR7, c[0x0][UR7+0x2b4] ;  /* 0x00005680070777ac */ /* 0x000f220008000800 */
[----:B------:R-:W1:Y:S08]  /*0dd0*/  S2UR UR4, SR_CTAID.Y ;  /* 0x00000000000479c3 */ /* 0x000e700000002600 */
[----:B------:R-:W4:Y:S01]  /*0de0*/  LDC R9, c[0x0][0xb24] ;  /* 0x0002c900ff097b82 */ /* 0x000f220000000800 */
[----:B--2---:R-:W-:-:S02]  /*0df0*/  I2FP.F32.U32 R5, UR5 ;  /* 0x0000000500057c45 */ /* 0x004fc40008201000 */
[----:B------:R-:W-:-:S05]  /*0e00*/  CS2R.32 R3, SR_CgaSize ;  /* 0x0000000000037805 */ /* 0x000fca0000008a00 */
[----:B------:R-:W-:-:S06]  /*0e10*/  IMAD R3, R3, -0xa0, RZ ;  /* 0xffffff6003037824 */ /* 0x000fcc00078e02ff */
[----:B------:R-:W2:Y:S01]  /*0e20*/  LDC R3, c[0x0][R3+0x2a0] ;  /* 0x0000a80003037b82 */ /* 0x000ea20000000800 */
[----:B------:R-:W-:Y:S01]  /*0e30*/  MOV R21, UR5 ;  /* 0x0000000500157c02 */ /* 0x000fe20008000f00 */
[----:B---3--:R-:W-:Y:S01]  /*0e40*/  FMUL R5, R5, UR9 ;  /* 0x0000000905057c20 */ /* 0x008fe20008400000 */
[----:B-1----:R-:W-:Y:S02]  /*0e50*/  I2FP.F32.U32 R4, UR4 ;  /* 0x0000000400047c45 */ /* 0x002fe40008201000 */
[----:B------:R-:W-:-:S05]  /*0e60*/  CS2R.32 R2, SR_CgaSize ;  /* 0x0000000000027805 */ /* 0x000fca0000008a00 */
[----:B------:R-:W-:-:S06]  /*0e70*/  IMAD R2, R2, -0xa0, RZ ;  /* 0xffffff6002027824 */ /* 0x000fcc00078e02ff */
[----:B------:R-:W1:Y:S01]  /*0e80*/  LDC R2, c[0x0][R2+0x2a4] ;  /* 0x0000a90002027b82 */ /* 0x000e620000000800 */
[----:B------:R-:W3:Y:S01]  /*0e90*/  F2I.U32.TRUNC.NTZ R90, R5 ;  /* 0x00000005005a7305 */ /* 0x000ee2000020f000 */
[----:B------:R-:W-:Y:S01]  /*0ea0*/  MOV R20, UR4 ;  /* 0x0000000400147c02 */ /* 0x000fe20008000f00 */
[----:B----4-:R-:W-:-:S05]  /*0eb0*/  FMUL R4, R4, UR7 ;  /* 0x0000000704047c20 */ /* 0x010fca0008400000 */
[----:B------:R-:W-:Y:S01]  /*0ec0*/  BAR.SYNC.DEFER_BLOCKING 0x0 ;  /* 0x0000000000007b1d */ /* 0x000fe20000010000 */
[----:B------:R-:W-:-:S05]  /*0ed0*/  ISETP.GE.AND P0, PT, R9, 0x1, PT ;  /* 0x000000010900780c */ /* 0x000fca0003f06270 */
[----:B------:R-:W4:Y:S02]  /*0ee0*/  F2I.U32.TRUNC.NTZ R83, R4 ;  /* 0x0000000400537305 */ /* 0x000f24000020f000 */
[----:B------:R-:W1:Y:S01]  /*0ef0*/  S2UR UR36, SR_CTAID.Z ;  /* 0x00000000002479c3 */ /* 0x000e620000002700 */
[----:B---3--:R-:W-:-:S05]  /*0f00*/  IADD3 R90, PT, PT, -R90, RZ, RZ ;  /* 0x000000ff5a5a7210 */ /* 0x008fca0007ffe1ff */
[----:B--2---:R-:W-:Y:S01]  /*0f10*/  IMAD R90, R3, R90, UR5 ;  /* 0x00000005035a7e24 */ /* 0x004fe2000f8e025a */
[----:B----4-:R-:W-:-:S05]  /*0f20*/  IADD3 R83, PT, PT, -R83, RZ, RZ ;  /* 0x000000ff53537210 */ /* 0x010fca0007ffe1ff */
[----:B-1----:R-:W-:Y:S01]  /*0f30*/  IMAD R83, R2, R83, UR4 ;  /* 0x0000000402537e24 */ /* 0x002fe2000f8e0253 */
[----:B------:R-:W-:Y:S06]  /*0f40*/  @!P0 BRA `(.L_x_15) ;  /* 0x0000000000b88947 */ /* 0x000fec0003800000 */
[----:B------:R-:W1:Y:S01]  /*0f50*/  LDC.64 R4, c[0x0][0xb18] ;  /* 0x0002c600ff047b82 */ /* 0x000e620000000a00 */
[----:B------:R-:W-:-:S07]  /*0f60*/  ISETP.NE.AND P0, PT, R9, 0x1, PT ;  /* 0x000000010900780c */ /* 0x000fce0003f05270 */
[----:B------:R-:W2:Y:S08]  /*0f70*/  LDC R10, c[0x0][0xb0c] ;  /* 0x0002c300ff0a7b82 */ /* 0x000eb00000000800 */
[----:B------:R-:W3:Y:S08]  /*0f80*/  LDC R11, c[0x0][0x370] ;  /* 0x0000dc00ff0b7b82 */ /* 0x000ef00000000800 */
[----:B------:R-:W4:Y:S01]  /*0f90*/  LDC R12, c[0x0][0x374] ;  /* 0x0000dd00ff0c7b82 */ /* 0x000f220000000800 */
[----:B-1----:R-:W-:-:S07]  /*0fa0*/  ISETP.NE.AND P1, PT, R4, 0x1, PT ;  /* 0x000000010400780c */ /* 0x002fce0003f25270 */
[----:B------:R-:W3:Y:S01]  /*0fb0*/  LDC.64 R6, c[0x0][0xb10] ;  /* 0x0002c400ff067b82 */ /* 0x000ee20000000a00 */
[----:B--2---:R-:W-:-:S07]  /*0fc0*/  ISETP.NE.AND P2, PT, R10, 0x1, PT ;  /* 0x000000010a00780c */ /* 0x004fce0003f45270 */
[----:B------:R-:W1:Y:S08]  /*0fd0*/  LDC R8, c[0x0][0xb20] ;  /* 0x0002c800ff087b82 */ /* 0x000e700000000800 */
[----:B------:R-:W2:Y:S01]  /*0fe0*/  LDC.64 R2, c[0x0][0xb28] ;  /* 0x0002ca00ff027b82 */ /* 0x000ea20000000a00 */
[----:B----4-:R-:W-:-:S04]  /*0ff0*/  IMAD.HI.U32 R13, R12, R5, RZ ;  /* 0x000000050c0d7227 */ /* 0x010fc800078e00ff */
[----:B------:R-:W-:-:S04]  /*1000*/  IMAD.HI.U32 R5, R20, R5, RZ ;  /* 0x0000000514057227 */ /* 0x000fc800078e00ff */
[----:B---3--:R-:W-:-:S04]  /*1010*/  IMAD.HI.U32 R14, R11, R6, RZ ;  /* 0x000000060b0e7227 */ /* 0x008fc800078e00ff */
[C---:B------:R-:W-:Y:S01]  /*1020*/  IMAD.HI.U32 R16, R21.reuse, R6, RZ ;  /* 0x0000000615107227 */ /* 0x040fe200078e00ff */
[-C--:B------:R-:W-:Y:S02]  /*1030*/  @P2 SHF.R.U32.HI R11, RZ, R7.reuse, R14 ;  /* 0x00000007ff0b2219 */ /* 0x080fe4000001160e */
[-C--:B-1----:R-:W-:Y:S02]  /*1040*/  @P1 SHF.R.U32.HI R12, RZ, R8.reuse, R13 ;  /* 0x00000008ff0c1219 */ /* 0x082fe4000001160d */
[----:B------:R-:W-:Y:S02]  /*1050*/  SHF.R.U32.HI R5, RZ, R8, R5 ;  /* 0x00000008ff057219 */ /* 0x000fe40000011605 */
[----:B------:R-:W-:Y:S02]  /*1060*/  SHF.R.U32.HI R16, RZ, R7, R16 ;  /* 0x00000007ff107219 */ /* 0x000fe40000011610 */
[----:B------:R-:W-:Y:S01]  /*1070*/  SEL R5, R20, R5, !P1 ;  /* 0x0000000514057207 */ /* 0x000fe20004800000 */
[----:B--2---:R-:W-:Y:S01]  /*1080*/  IMAD.HI.U32 R14, R12, R2, RZ ;  /* 0x000000020c0e7227 */ /* 0x004fe200078e00ff */
[----:B------:R-:W-:-:S02]  /*1090*/  SEL R7, R21, R16, !P2 ;  /* 0x0000001015077207 */ /* 0x000fc40005000000 */
[----:B------:R-:W-:Y:S01]  /*10a0*/  IADD3 R13, PT, PT, -R5, RZ, RZ ;  /* 0x000000ff050d7210 */ /* 0x000fe20007ffe1ff */
[----:B------:R-:W-:Y:S01]  /*10b0*/  IMAD.HI.U32 R6, R11, R2, RZ ;  /* 0x000000020b067227 */ /* 0x000fe200078e00ff */
[----:B------:R-:W-:-:S03]  /*10c0*/  @P0 SHF.R.U32.HI R12, RZ, R3, R14 ;  /* 0x00000003ff0c0219 */ /* 0x000fc6000001160e */
[----:B------:R-:W-:Y:S01]  /*10d0*/  IMAD R13, R4, R13, R20 ;  /* 0x0000000d040d7224 */ /* 0x000fe200078e0214 */
[----:B------:R-:W-:Y:S01]  /*10e0*/  @P0 SHF.R.U32.HI R11, RZ, R3, R6 ;  /* 0x00000003ff0b0219 */ /* 0x000fe20000011606 */
[----:B------:R-:W-:-:S04]  /*10f0*/  IMAD R12, R12, R9, RZ ;  /* 0x000000090c0c7224 */ /* 0x000fc800078e02ff */
[----:B------:R-:W-:Y:S01]  /*1100*/  IMAD R6, R11, R9, RZ ;  /* 0x000000090b067224 */ /* 0x000fe200078e02ff */
[----:B------:R-:W-:-:S04]  /*1110*/  ISETP.GE.AND P1, PT, R5, R12, PT ;  /* 0x0000000c0500720c */ /* 0x000fc80003f26270 */
[----:B------:R-:W-:Y:S01]  /*1120*/  ISETP.GE.OR P1, PT, R7, R6, P1 ;  /* 0x000000060700720c */ /* 0x000fe20000f26670 */
[----:B------:R-:W-:-:S05]  /*1130*/  IMAD.HI.U32 R6, R5, R2, RZ ;  /* 0x0000000205067227 */ /* 0x000fca00078e00ff */
[----:B------:R-:W-:-:S04]  /*1140*/  SHF.R.U32.HI R6, RZ, R3, R6 ;  /* 0x00000003ff067219 */ /* 0x000fc80000011606 */
[----:B------:R-:W-:-:S03]  /*1150*/  SEL R6, R5, R6, !P0 ;  /* 0x0000000605067207 */ /* 0x000fc60004000000 */
[----:B------:R-:W-:Y:S01]  /*1160*/  @!P1 IMAD.HI.U32 R8, R7, R2, RZ ;  /* 0x0000000207089227 */ /* 0x000fe200078e00ff */
[----:B------:R-:W-:-:S04]  /*1170*/  IADD3 R2, PT, PT, -R6, RZ, RZ ;  /* 0x000000ff06027210 */ /* 0x000fc80007ffe1ff */
[----:B------:R-:W-:Y:S01]  /*1180*/  @!P1 SHF.R.U32.HI R8, RZ, R3, R8 ;  /* 0x00000003ff089219 */ /* 0x000fe20000011608 */
[----:B------:R-:W-:-:S03]  /*1190*/  IMAD R2, R9, R2, R5 ;  /* 0x0000000209027224 */ /* 0x000fc600078e0205 */
[----:B------:R-:W-:-:S05]  /*11a0*/  @!P1 SEL R3, R7, R8, !P0 ;  /* 0x0000000807039207 */ /* 0x000fca0004000000 */
[--C-:B------:R-:W-:Y:S02]  /*11b0*/  @!P1 IMAD.IADD R6, R6, 0x1, -R3.reuse ;  /* 0x0000000106069824 */ /* 0x100fe400078e0a03 */
[----:B------:R-:W-:Y:S01]  /*11c0*/  @!P1 IMAD R3, R2, R11, R3 ;  /* 0x0000000b02039224 */ /* 0x000fe200078e0203 */
[----:B------:R-:W-:Y:S01]  /*11d0*/  IADD3 R2, PT, PT, -R7, RZ, RZ ;  /* 0x000000ff07027210 */ /* 0x000fe20007ffe1ff */
[----:B------:R-:W-:Y:S02]  /*11e0*/  @!P1 IMAD R5, R6, R9, R7 ;  /* 0x0000000906059224 */ /* 0x000fe400078e0207 */
[----:B------:R-:W-:Y:S02]  /*11f0*/  @!P1 IMAD.MOV.U32 R7, RZ, RZ, R3 ;  /* 0x000000ffff079224 */ /* 0x000fe400078e0003 */
[----:B------:R-:W-:Y:S02]  /*1200*/  IMAD R2, R10, R2, R21 ;  /* 0x000000020a027224 */ /* 0x000fe400078e0215 */
[----:B------:R-:W-:-:S02]  /*1210*/  IMAD R20, R5, R4, R13 ;  /* 0x0000000405147224 */ /* 0x000fc400078e020d */
[----:B------:R-:W-:Y:S02]  /*1220*/  IMAD R21, R7, R10, R2 ;  /* 0x0000000a07157224 */ /* 0x000fe400078e0202 */
.L_x_15:
[----:B------:R-:W1:Y:S01]  /*1230*/  LDCU UR4, c[0x0][0xb30] ;  /* 0x00016600ff0477ac */ /* 0x000e620008000800 */
[----:B------:R-:W2:Y:S08]  /*1240*/  S2UR UR37, SR_CgaCtaId ;  /* 0x00000000002579c3 */ /* 0x000eb00000008800 */
[----:B------:R-:W3:Y:S01]  /*1250*/  LDC R40, c[0x0][0xb24] ;  /* 0x0002c900ff287b82 */ /* 0x000ee20000000800 */
[----:B-1----:R-:W-:-:S09]  /*1260*/  UISETP.NE.AND UP1, UPT, UR4, 0x1, UPT ;  /* 0x000000010400788c */ /* 0x002fd2000bf25270 */
[----:B--2---:R-:W-:Y:S05]  /*1270*/  BRA.U UP1, `(.L_x_16) ;  /* 0x0000000101407547 */ /* 0x004fea000b800000 */
[----:B------:R-:W1:Y:S08]  /*1280*/  LDC.64 R4, c[0x0][0xb10] ;  /* 0x0002c400ff047b82 */ /* 0x000e700000000a00 */
[----:B------:R-:W2:Y:S08]  /*1290*/  LDC.64 R2, c[0x0][0xb18] ;  /* 0x0002c600ff027b82 */ /* 0x000eb00000000a00 */
[----:B------:R-:W4:Y:S08]  /*12a0*/  LDC R6, c[0x0][0xb20] ;  /* 0x0002c800ff067b82 */ /* 0x000f300000000800 */
[----:B------:R-:W3:Y:S01]  /*12b0*/  LDC R8, c[0x0][0xb0c] ;  /* 0x0002c300ff087b82 */ /* 0x000ee20000000800 */
[----:B-1----:R-:W-:-:S05]  /*12c0*/  IMAD.HI.U32 R4, R21, R4, RZ ;  /* 0x0000000415047227 */ /* 0x002fca00078e00ff */
[----:B------:R-:W-:Y:S01]  /*12d0*/  SHF.R.U32.HI R4, RZ, R5, R4 ;  /* 0x00000005ff047219 */ /* 0x000fe20000011604 */
[----:B--2---:R-:W-:Y:S01]  /*12e0*/  IMAD.HI.U32 R3, R20, R3, RZ ;  /* 0x0000000314037227 */ /* 0x004fe200078e00ff */
[----:B------:R-:W-:-:S04]  /*12f0*/  ISETP.NE.AND P0, PT, R2, 0x1, PT ;  /* 0x000000010200780c */ /* 0x000fc80003f05270 */
[----:B----4-:R-:W-:-:S04]  /*1300*/  SHF.R.U32.HI R3, RZ, R6, R3 ;  /* 0x00000006ff037219 */ /* 0x010fc80000011603 */
[----:B------:R-:W-:Y:S02]  /*1310*/  SEL R3, R20, R3, !P0 ;  /* 0x0000000314037207 */ /* 0x000fe40004000000 */
[----:B---3--:R-:W-:-:S04]  /*1320*/  ISETP.NE.AND P1, PT, R8, 0x1, PT ;  /* 0x000000010800780c */ /* 0x008fc80003f25270 */
[----:B------:R-:W-:-:S05]  /*1330*/  SEL R4, R21, R4, !P1 ;  /* 0x0000000415047207 */ /* 0x000fca0004800000 */
[----:B------:R-:W-:Y:S02]  /*1340*/  IMAD.IADD R5, R3, 0x1, -R4 ;  /* 0x0000000103057824 */ /* 0x000fe400078e0a04 */
[----:B------:R-:W-:Y:S02]  /*1350*/  IMAD.IADD R3, R4, 0x1, -R3 ;  /* 0x0000000104037824 */ /* 0x000fe400078e0a03 */
[----:B------:R-:W-:Y:S02]  /*1360*/  IMAD R21, R5, R8, R21 ;  /* 0x0000000805157224 */ /* 0x000fe400078e0215 */
[----:B------:R-:W-:-:S07]  /*1370*/  IMAD R20, R3, R2, R20 ;  /* 0x0000000203147224 */ /* 0x000fce00078e0214 */
.L_x_16:
[----:B------:R-:W-:Y:S01]  /*1380*/  BAR.SYNC.DEFER_BLOCKING 0x0 ;  /* 0x0000000000007b1d */ /* 0x000fe20000010000 */
[----:B------:R-:W-:Y:S01]  /*1390*/  UISETP.NE.AND UP1, UPT, UR8, 0x2, UPT ;  /* 0x000000020800788c */ /* 0x000fe2000bf25270 */
[----:B------:R-:W-:Y:S02]  /*13a0*/  ISETP.NE.OR P5, PT, R0, 0x2, !P5 ;  /* 0x000000020000780c */ /* 0x000fe40006fa5670 */
[----:B------:R-:W-:-:S06]  /*13b0*/  LOP3.LUT R2, R103, 0x1f, RZ, 0xc0, !PT ;  /* 0x0000001f67027812 */ /* 0x000fcc00078ec0ff */
[----:B------:R-:W-:Y:S05]  /*13c0*/  BRA.U UP1, `(.L_x_17) ;  /* 0x0000001101807547 */ /* 0x000fea000b800000 */
[----:B------:R-:W1:Y:S01]  /*13d0*/  LDCU UR13, c[0x0][0x38c] ;  /* 0x00007180ff0d77ac */ /* 0x000e620008000800 */
[----:B------:R-:W2:Y:S01]  /*13e0*/  LDC R9, c[0x0][0x370] ;  /* 0x0000dc00ff097b82 */ /* 0x000ea20000000800 */
[----:B------:R-:W-:Y:S01]  /*13f0*/  PLOP3.LUT P1, PT, PT, PT, UP2, 0x80, 0x8 ;  /* 0x000000000008781c */ /* 0x000fe20003f2f028 */
[----:B------:R-:W-:Y:S01]  /*1400*/  IMAD.MOV.U32 R15, RZ, RZ, 0x1 ;  /* 0x00000001ff0f7424 */ /* 0x000fe200078e00ff */
[----:B------:R-:W-:Y:S01]  /*1410*/  ISETP.EQ.OR P4, PT, R2, RZ, P5 ;  /* 0x000000ff0200720c */ /* 0x000fe20002f82670 */
[----:B------:R-:W-:Y:S01]  /*1420*/  IMAD.MOV.U32 R14, RZ, RZ, RZ ;  /* 0x000000ffff0e7224 */ /* 0x000fe200078e00ff */
[----:B------:R-:W-:Y:S02]  /*1430*/  PLOP3.LUT P1, PT, P1, PT, PT, 0x8, 0x80 ;  /* 0x000000000080781c */ /* 0x000fe40000f2e170 */
[----:B------:R-:W-:Y:S01]  /*1440*/  CS2R R12, SRZ ;  /* 0x00000000000c7805 */ /* 0x000fe2000001ff00 */
[----:B------:R-:W-:Y:S01]  /*1450*/  IMAD.MOV.U32 R10, RZ, RZ, 0x1 ;  /* 0x00000001ff0a7424 */ /* 0x000fe200078e00ff */
[----:B------:R-:W4:Y:S01]  /*1460*/  LDC R0, c[0x0][0x374] ;  /* 0x0000dd00ff007b82 */ /* 0x000f220000000800 */
[----:B------:R-:W2:Y:S01]  /*1470*/  LDCU.64 UR22, c[0x0][0x348] ;  /* 0x00006900ff1677ac */ /* 0x000ea20008000a00 */
[----:B------:R-:W-:Y:S01]  /*1480*/  UMOV UR6, URZ ;  /* 0x000000ff00067c82 */ /* 0x000fe20008000000 */
[----:B-1----:R-:W-:-:S04]  /*1490*/  UIADD3 UR5, UPT, UPT, UR13, 0x1f, URZ ;  /* 0x0000001f0d057890 */ /* 0x002fc8000fffe0ff */
[----:B------:R-:W-:-:S04]  /*14a0*/  USHF.R.S32.HI UR4, URZ, 0x1f, UR5 ;  /* 0x0000001fff047899 */ /* 0x000fc80008011405 */
[----:B------:R-:W-:-:S04]  /*14b0*/  ULEA.HI UR4, UR4, UR5, URZ, 0x5 ;  /* 0x0000000504047291 */ /* 0x000fc8000f8f28ff */
[----:B------:R-:W-:Y:S02]  /*14c0*/  USHF.R.S32.HI UR15, URZ, 0x5, UR4 ;  /* 0x00000005ff0f7899 */ /* 0x000fe40008011404 */
[----:B------:R-:W-:Y:S02]  /*14d0*/  UIADD3 UR4, UPT, UPT, UR13, -0x1, URZ ;  /* 0xffffffff0d047890 */ /* 0x000fe4000fffe0ff */
[----:B------:R-:W-:Y:S02]  /*14e0*/  UISETP.LT.U32.AND UP0, UPT, UR15, 0x5, UPT ;  /* 0x000000050f00788c */ /* 0x000fe4000bf01070 */
[----:B------:R-:W-:Y:S02]  /*14f0*/  UISETP.GE.U32.AND UP1, UPT, UR4, -0x3f, UPT ;  /* 0xffffffc10400788c */ /* 0x000fe4000bf26070 */
[----:B------:R-:W-:Y:S02]  /*1500*/  USEL UR14, UR15, 0x5, UP0 ;  /* 0x000000050f0e7887 */ /* 0x000fe40008000000 */
[----:B------:R-:W-:-:S02]  /*1510*/  UIADD3 UR13, UPT, UPT, UR13, 0x3e, URZ ;  /* 0x0000003e0d0d7890 */ /* 0x000fc4000fffe0ff */
[----:B------:R-:W-:Y:S02]  /*1520*/  UIADD3 UR5, UPT, UPT, UR14, -0x1, URZ ;  /* 0xffffffff0e057890 */ /* 0x000fe4000fffe0ff */
[----:B------:R-:W-:-:S03]  /*1530*/  UIADD3 UR7, UPT, UPT, UR15, -UR14, URZ ;  /* 0x8000000e0f077290 */ /* 0x000fc6000fffe0ff */
[----:B------:R-:W-:-:S04]  /*1540*/  @UP1 UIADD3 UR5, UPT, UPT, UR14, URZ, URZ ;  /* 0x000000ff0e051290 */ /* 0x000fc8000fffe0ff */
[----:B--2---:R-:W-:-:S12]  /*1550*/  UIADD3 UR5, UPT, UPT, UR5, 0x1, URZ ;  /* 0x0000000105057890 */ /* 0x004fd8000fffe0ff */
.L_x_35:
[----:B------:R-:W-:Y:S01]  /*1560*/  UISETP.NE.AND UP0, UPT, UR37, URZ, UPT ;  /* 0x000000ff2500728c */ /* 0x000fe2000bf05270 */
[----:B------:R-:W1:Y:S08]  /*1570*/  S2UR UR37, SR_CgaCtaId ;  /* 0x00000000002579c3 */ /* 0x000e700000008800 */
[----:B------:R-:W-:Y:S05]  /*1580*/  BRA.U UP0, `(.L_x_18) ;  /* 0x0000000100347547 */ /* 0x000fea000b800000 */
[----:B------:R-:W2:Y:S01]  /*1590*/  S2R R2, SR_CgaCtaId ;  /* 0x0000000000027919 */ /* 0x000ea20000008800 */
[----:B------:R-:W-:-:S04]  /*15a0*/  MOV R3, 0x400 ;  /* 0x0000040000037802 */ /* 0x000fc80000000f00 */
[----:B--2---:R-:W-:Y:S02]  /*15b0*/  LEA R3, R2, R3, 0x18 ;  /* 0x0000000302037211 */ /* 0x004fe400078ec0ff */
[----:B------:R-:W-:-:S03]  /*15c0*/  SHF.L.U32 R2, R10, 0x1f, RZ ;  /* 0x0000001f0a027819 */ /* 0x000fc600000006ff */
[----:B------:R-:W-:-:S04]  /*15d0*/  IMAD R3, R12, 0x8, R3 ;  /* 0x000000080c037824 */ /* 0x000fc800078e0203 */
[----:B------:R-:W2:Y:S02]  /*15e0*/  SYNCS.PHASECHK.TRANS64.TRYWAIT P0, [R3+URZ+0x110], R2 ;  /* 0x00011002030075a7 */ /* 0x000ea400080011ff */
[----:B--2---:R-:W-:Y:S05]  /*15f0*/  @!P0 BRA `(.L_x_19) ;  /* 0x0000007800748947 */ /* 0x004fea0003800000 */
.L_x_126:
[----:B------:R-:W-:Y:S01]  /*1600*/  VIADD R12, R12, 0x1 ;  /* 0x000000010c0c7836 */ /* 0x000fe20000000000 */
[----:B------:R2:W-:Y:S04]  /*1610*/  SYNCS.ARRIVE.TRANS64.A1T0 RZ, [R3+URZ+0x100], RZ ;  /* 0x000100ff03ff79a7 */ /* 0x0005e800081000ff */
[----:B------:R-:W-:-:S04]  /*1620*/  ISETP.NE.AND P0, PT, R12, 0x2, PT ;  /* 0x000000020c00780c */ /* 0x000fc80003f05270 */
[----:B------:R-:W-:Y:S02]  /*1630*/  SEL R12, R12, RZ, P0 ;  /* 0x000000ff0c0c7207 */ /* 0x000fe40000000000 */
[----:B--2---:R-:W-:-:S04]  /*1640*/  SEL R3, RZ, 0x1, P0 ;  /* 0x00000001ff037807 */ /* 0x004fc80000000000 */
[----:B------:R-:W-:-:S07]  /*1650*/  LOP3.LUT R10, R10, R3, RZ, 0x3c, !PT ;  /* 0x000000030a0a7212 */ /* 0x000fce00078e3cff */
.L_x_18:
[----:B------:R-:W-:Y:S01]  /*1660*/  UMOV UR4, 0x400 ;  /* 0x0000040000047882 */ /* 0x000fe20000000000 */
[----:B------:R-:W-:Y:S01]  /*1670*/  SHF.L.U32 R2, R15, 0x1f, RZ ;  /* 0x0000001f0f027819 */ /* 0x000fe200000006ff */
[----:B-1----:R-:W-:Y:S01]  /*1680*/  ULEA UR4, UR37, UR4, 0x18 ;  /* 0x0000000425047291 */ /* 0x002fe2000f8ec0ff */
[----:B------:R-:W-:Y:S01]  /*1690*/  R2UR UR35, R21 ;  /* 0x00000000152372ca */ /* 0x000fe200000e0000 */
[----:B------:R-:W-:Y:S01]  /*16a0*/  UISETP.GE.U32.AND UP0, UPT, UR13, 0x3f, UPT ;  /* 0x0000003f0d00788c */ /* 0x000fe2000bf06070 */
[----:B------:R-:W-:Y:S01]  /*16b0*/  R2UR UR11, R20 ;  /* 0x00000000140b72ca */ /* 0x000fe200000e0000 */
[----:B------:R-:W-:Y:S01]  /*16c0*/  ULEA UR8, UR6, UR4, 0x3 ;  /* 0x0000000406087291 */ /* 0x000fe2000f8e18ff */
[----:B------:R-:W-:-:S08]  /*16d0*/  UMOV UR24, URZ ;  /* 0x000000ff00187c82 */ /* 0x000fd00008000000 */
[----:B------:R1:W2:Y:S01]  /*16e0*/  SYNCS.PHASECHK.TRANS64.TRYWAIT P0, [UR8+0x28], R2 ;  /* 0x00002802ff0075a7 */ /* 0x0002a20008001108 */
[----:B------:R-:W-:Y:S02]  /*16f0*/  USHF.L.U32 UR35, UR35, 0x6, URZ ;  /* 0x0000000623237899 */ /* 0x000fe400080006ff */
[----:B------:R-:W-:Y:S01]  /*1700*/  USHF.L.U32 UR11, UR11, 0x8, URZ ;  /* 0x000000080b0b7899 */ /* 0x000fe200080006ff */
[----:B------:R-:W-:Y:S11]  /*1710*/  BRA.U !UP0, `(.L_x_20) ;  /* 0x0000000108a87547 */ /* 0x000ff6000b800000 */
[----:B------:R-:W-:Y:S01]  /*1720*/  UMOV UR16, URZ ;  /* 0x000000ff00107c82 */ /* 0x000fe20008000000 */
[----:B------:R-:W-:-:S05]  /*1730*/  UMOV UR17, UR6 ;  /* 0x0000000600117c82 */ /* 0x000fca0008000000 */
.L_x_25:
[----:B-1----:R-:W-:Y:S01]  /*1740*/  ULEA UR33, UR17, UR4, 0x3 ;  /* 0x0000000411217291 */ /* 0x002fe2000f8e18ff */
[----:B--2---:R-:W-:Y:S01]  /*1750*/  @!P5 MOV R3, 0x2800 ;  /* 0x000028000003d802 */ /* 0x004fe20000000f00 */
[----:B--2---:R-:W-:Y:S10]  /*1760*/  @P0 BRA `(.L_x_21) ;  /* 0x00000000000c0947 */ /* 0x004ff40003800000 */
[----:B------:R-:W-:-:S04]  /*1770*/  SHF.L.U32 R5, R15, 0x1f, RZ ;  /* 0x0000001f0f057819 */ /* 0x000fc800000006ff */
[----:B------:R-:W2:Y:S02]  /*1780*/  SYNCS.PHASECHK.TRANS64.TRYWAIT P0, [UR33+0x28], R5 ;  /* 0x00002805ff0075a7 */ /* 0x000ea40008001121 */
[----:B--2---:R-:W-:Y:S05]  /*1790*/  @!P0 BRA `(.L_x_22) ;  /* 0x0000007800208947 */ /* 0x004fea0003800000 */
.L_x_21:
[----:B------:R2:W-:Y:S01]  /*17a0*/  @!P5 SYNCS.ARRIVE.TRANS64 RZ, [UR33], R3 ;  /* 0x00000003ffffd9a7 */ /* 0x0005e20008000021 */
[----:B------:R-:W-:Y:S04]  /*17b0*/  BSSY.RECONVERGENT B0, `(.L_x_23) ;  /* 0x0000003000007945 */ /* 0x000fe80003800200 */
[----:B------:R-:W-:Y:S05]  /*17c0*/  @P4 BRA `(.L_x_24) ;  /* 0x0000000000044947 */ /* 0x000fea0003800000 */
[----:B------:R-:W-:Y:S05]  /*17d0*/  BPT.TRAP 0x1 ;  /* 0x000000040000795c */ /* 0x000fea0000300000 */
.L_x_24:
[----:B------:R-:W-:Y:S05]  /*17e0*/  BSYNC.RECONVERGENT B0 ;  /* 0x0000000000007941 */ /* 0x000fea0003800200 */
.L_x_23:
[----:B------:R-:W-:Y:S02]  /*17f0*/  UIADD3 UR6, UPT, UPT, UR17, 0x1, URZ ;  /* 0x0000000111067890 */ /* 0x000fe4000fffe0ff */
[----:B------:R-:W-:Y:S02]  /*1800*/  ULEA UR32, UR17, UR4, 0xb ;  /* 0x0000000411207291 */ /* 0x000fe4000f8e58ff */
[----:B------:R-:W-:Y:S02]  /*1810*/  UISETP.NE.AND UP0, UPT, UR6, 0x5, UPT ;  /* 0x000000050600788c */ /* 0x000fe4000bf05270 */
[----:B------:R-:W-:Y:S02]  /*1820*/  UIADD3 UR26, UP1, UPT, UR22, 0x80, URZ ;  /* 0x00000080161a7890 */ /* 0x000fe4000ff3e0ff */
[----:B------:R-:W-:Y:S02]  /*1830*/  USEL UR9, URZ, 0x1, UP0 ;  /* 0x00000001ff097887 */ /* 0x000fe40008000000 */
[----:B------:R-:W-:-:S02]  /*1840*/  USEL UR6, UR6, URZ, UP0 ;  /* 0x000000ff06067287 */ /* 0x000fc40008000000 */
[----:B------:R-:W-:Y:S02]  /*1850*/  UIADD3 UR20, UP0, UPT, UR22, 0x180, URZ ;  /* 0x0000018016147890 */ /* 0x000fe4000ff1e0ff */
[----:B------:R-:W-:Y:S01]  /*1860*/  ULEA UR8, UR6, UR4, 0x3 ;  /* 0x0000000406087291 */ /* 0x000fe2000f8e18ff */
[----:B------:R-:W-:Y:S01]  /*1870*/  LOP3.LUT R15, R15, UR9, RZ, 0x3c, !PT ;  /* 0x000000090f0f7c12 */ /* 0x000fe2000f8e3cff */
[----:B------:R-:W-:Y:S02]  /*1880*/  USHF.L.U32 UR34, UR16, 0x5, URZ ;  /* 0x0000000510227899 */ /* 0x000fe400080006ff */
[----:B------:R-:W-:Y:S01]  /*1890*/  UIADD3.X UR27, UPT, UPT, URZ, UR23, URZ, UP1, !UPT ;  /* 0x00000017ff1b7290 */ /* 0x000fe20008ffe4ff */
[----:B-1----:R-:W-:Y:S01]  /*18a0*/  SHF.L.U32 R2, R15, 0x1f, RZ ;  /* 0x0000001f0f027819 */ /* 0x002fe200000006ff */
[----:B------:R-:W-:Y:S02]  /*18b0*/  UIADD3 UR32, UPT, UPT, UR32, 0x6400, URZ ;  /* 0x0000640020207890 */ /* 0x000fe4000fffe0ff */
[----:B------:R-:W-:Y:S01]  /*18c0*/  UIADD3.X UR21, UPT, UPT, URZ, UR23, URZ, UP0, !UPT ;  /* 0x00000017ff157290 */ /* 0x000fe200087fe4ff */
[----:B------:R1:W1:Y:S01]  /*18d0*/  SYNCS.PHASECHK.TRANS64.TRYWAIT P0, [UR8+0x28], R2 ;  /* 0x00002802ff0075a7 */ /* 0x0002620008001108 */
[----:B------:R-:W-:Y:S01]  /*18e0*/  ULEA UR8, UR17, UR4, 0xd ;  /* 0x0000000411087291 */ /* 0x000fe2000f8e68ff */
[----:B------:R-:W-:Y:S01]  /*18f0*/  UMOV UR18, 0x0 ;  /* 0x0000000000127882 */ /* 0x000fe20000000000 */
[----:B------:R-:W-:-:S02]  /*1900*/  UMOV UR19, 0x10000000 ;  /* 0x1000000000137882 */ /* 0x000fc40000000000 */
[----:B------:R-:W-:Y:S01]  /*1910*/  UIADD3 UR8, UPT, UPT, UR8, 0x8c00, URZ ;  /* 0x00008c0008087890 */ /* 0x000fe2000fffe0ff */
[----:B------:R1:W-:Y:S01]  /*1920*/  UTMALDG.3D [UR32], [UR26], desc[UR18] ;  /* 0x000012201a0075b4 */ /* 0x0003e20008011000 */
[----:B------:R-:W-:Y:S01]  /*1930*/  UMOV UR12, UR36 ;  /* 0x00000024000c7c82 */ /* 0x000fe20008000000 */
[----:B------:R-:W-:Y:S01]  /*1940*/  UMOV UR9, UR33 ;  /* 0x0000002100097c82 */ /* 0x000fe20008000000 */
[----:B------:R-:W-:Y:S01]  /*1950*/  UMOV UR10, UR34 ;  /* 0x00000022000a7c82 */ /* 0x000fe20008000000 */
[----:B------:R-:W-:Y:S01]  /*1960*/  UIADD3 UR16, UPT, UPT, UR16, 0x1, URZ ;  /* 0x0000000110107890 */ /* 0x000fe2000fffe0ff */
[----:B------:R-:W-:Y:S01]  /*1970*/  UMOV UR24, UR5 ;  /* 0x0000000500187c82 */ /* 0x000fe20008000000 */
[----:B------:R-:W-:Y:S02]  /*1980*/  UMOV UR17, UR6 ;  /* 0x0000000600117c82 */ /* 0x000fe40008000000 */
[----:B------:R1:W-:Y:S01]  /*1990*/  UTMALDG.3D [UR8], [UR20], desc[UR18] ;  /* 0x00001208140075b4 */ /* 0x0003e20008011000 */
[----:B------:R-:W-:-:S09]  /*19a0*/  UISETP.NE.AND UP0, UPT, UR16, UR5, UPT ;  /* 0x000000051000728c */ /* 0x000fd2000bf05270 */
[----:B------:R-:W-:Y:S05]  /*19b0*/  BRA.U UP0, `(.L_x_25) ;  /* 0xfffffffd00607547 */ /* 0x000fea000b83ffff */
.L_x_20:
[----:B-1----:R-:W-:Y:S01]  /*19c0*/  ULEA UR8, UR6, UR4, 0x3 ;  /* 0x0000000406087291 */ /* 0x002fe2000f8e18ff */
[----:B------:R-:W-:Y:S01]  /*19d0*/  SHF.L.U32 R2, R15, 0x1f, RZ ;  /* 0x0000001f0f027819 */ /* 0x000fe200000006ff */
[----:B------:R-:W-:Y:S01]  /*19e0*/  @!P1 SYNCS.ARRIVE.TRANS64.A1T0 RZ, [UR4+0x98], RZ ;  /* 0x000098ffffff99a7 */ /* 0x000fe20008100004 */
[----:B------:R-:W-:-:S06]  /*19f0*/  UISETP.GT.AND UP0, UPT, UR15, UR14, UPT ;  /* 0x0000000e0f00728c */ /* 0x000fcc000bf04270 */
[----:B--2---:R1:W2:Y:S03]  /*1a00*/  SYNCS.PHASECHK.TRANS64.TRYWAIT P0, [UR8+0x28], R2 ;  /* 0x00002802ff0075a7 */ /* 0x0042a60008001108 */
[----:B------:R-:W-:Y:S05]  /*1a10*/  BRA.U !UP0, `(.L_x_26) ;  /* 0x0000000108ac7547 */ /* 0x000fea000b800000 */
[----:B------:R-:W-:Y:S01]  /*1a20*/  UIADD3 UR21, UPT, UPT, UR7, UR24, URZ ;  /* 0x0000001807157290 */ /* 0x000fe2000fffe0ff */
[----:B------:R-:W-:-:S11]  /*1a30*/  UMOV UR25, UR6 ;  /* 0x0000000600197c82 */ /* 0x000fd60008000000 */
.L_x_31:
[----:B-1----:R-:W-:Y:S01]  /*1a40*/  ULEA UR17, UR25, UR4, 0x3 ;  /* 0x0000000419117291 */ /* 0x002fe2000f8e18ff */
[----:B--2---:R-:W-:Y:S01]  /*1a50*/  @!P5 MOV R3, 0x2800 ;  /* 0x000028000003d802 */ /* 0x004fe20000000f00 */
[----:B--2---:R-:W-:Y:S10]  /*1a60*/  @P0 BRA `(.L_x_27) ;  /* 0x00000000000c0947 */ /* 0x004ff40003800000 */
[----:B------:R-:W-:-:S04]  /*1a70*/  SHF.L.U32 R5, R15, 0x1f, RZ ;  /* 0x0000001f0f057819 */ /* 0x000fc800000006ff */
[----:B------:R-:W2:Y:S02]  /*1a80*/  SYNCS.PHASECHK.TRANS64.TRYWAIT P0, [UR17+0x28], R5 ;  /* 0x00002805ff0075a7 */ /* 0x000ea40008001111 */
[----:B--2---:R-:W-:Y:S05]  /*1a90*/  @!P0 BRA `(.L_x_28) ;  /* 0x0000007400788947 */ /* 0x004fea0003800000 */
.L_x_27:
[----:B------:R2:W-:Y:S01]  /*1aa0*/  @!P5 SYNCS.ARRIVE.TRANS64 RZ, [UR17], R3 ;  /* 0x00000003ffffd9a7 */ /* 0x0005e20008000011 */
[----:B------:R-:W-:Y:S04]  /*1ab0*/  BSSY.RECONVERGENT B0, `(.L_x_29) ;  /* 0x0000003000007945 */ /* 0x000fe80003800200 */
[----:B------:R-:W-:Y:S05]  /*1ac0*/  @P4 BRA `(.L_x_30) ;  /* 0x0000000000044947 */ /* 0x000fea0003800000 */
[----:B------:R-:W-:Y:S05]  /*1ad0*/  BPT.TRAP 0x1 ;  /* 0x000000040000795c */ /* 0x000fea0000300000 */
.L_x_30:
[----:B------:R-:W-:Y:S05]  /*1ae0*/  BSYNC.RECONVERGENT B0 ;  /* 0x0000000000007941 */ /* 0x000fea0003800200 */
.L_x_29:
        /* <DEDUP_REMOVED lines=10> */
[----:B------:R-:W-:Y:S01]  /*1b90*/  UIADD3 UR16, UPT, UPT, UR16, 0x6400, URZ ;  /* 0x0000640010107890 */ /* 0x000fe2000fffe0ff */
[----:B-1----:R-:W-:Y:S01]  /*1ba0*/  SHF.L.U32 R2, R15, 0x1f, RZ ;  /* 0x0000001f0f027819 */ /* 0x002fe200000006ff */
[----:B------:R-:W-:Y:S02]  /*1bb0*/  UIADD3.X UR31, UPT, UPT, URZ, UR23, URZ, UP1, !UPT ;  /* 0x00000017ff1f7290 */ /* 0x000fe40008ffe4ff */
[----:B------:R-:W-:Y:S01]  /*1bc0*/  UIADD3.X UR29, UPT, UPT, URZ, UR23, URZ, UP0, !UPT ;  /* 0x00000017ff1d7290 */ /* 0x000fe200087fe4ff */
[----:B------:R1:W1:Y:S01]  /*1bd0*/  SYNCS.PHASECHK.TRANS64.TRYWAIT P0, [UR8+0x28], R2 ;  /* 0x00002802ff0075a7 */ /* 0x0002620008001108 */
[----:B------:R-:W-:Y:S01]  /*1be0*/  ULEA UR8, UR25, UR4, 0xd ;  /* 0x0000000419087291 */ /* 0x000fe2000f8e68ff */
[----:B------:R-:W-:Y:S01]  /*1bf0*/  UMOV UR26, 0x0 ;  /* 0x00000000001a7882 */ /* 0x000fe20000000000 */
[----:B------:R-:W-:-:S02]  /*1c00*/  UMOV UR27, 0x10000000 ;  /* 0x10000000001b7882 */ /* 0x000fc40000000000 */
[----:B------:R-:W-:Y:S01]  /*1c10*/  UIADD3 UR8, UPT, UPT, UR8, 0x8c00, URZ ;  /* 0x00008c0008087890 */ /* 0x000fe2000fffe0ff */
[----:B------:R-:W-:Y:S01]  /*1c20*/  UMOV UR19, UR35 ;  /* 0x0000002300137c82 */ /* 0x000fe20008000000 */
[----:B------:R-:W-:Y:S01]  /*1c30*/  UMOV UR20, UR36 ;  /* 0x0000002400147c82 */ /* 0x000fe20008000000 */
[----:B------:R-:W-:Y:S01]  /*1c40*/  UMOV UR12, UR36 ;  /* 0x00000024000c7c82 */ /* 0x000fe20008000000 */
[----:B------:R-:W-:Y:S01]  /*1c50*/  UMOV UR9, UR17 ;  /* 0x0000001100097c82 */ /* 0x000fe20008000000 */
[----:B------:R-:W-:Y:S01]  /*1c60*/  UMOV UR10, UR18 ;  /* 0x00000012000a7c82 */ /* 0x000fe20008000000 */
[----:B------:R1:W-:Y:S01]  /*1c70*/  UTMALDG.3D [UR16], [UR30], desc[UR26] ;  /* 0x00001a101e0075b4 */ /* 0x0003e20008011000 */
[----:B------:R-:W-:Y:S01]  /*1c80*/  UIADD3 UR24, UPT, UPT, UR24, 0x1, URZ ;  /* 0x0000000118187890 */ /* 0x000fe2000fffe0ff */
[----:B------:R-:W-:-:S03]  /*1c90*/  UMOV UR25, UR6 ;  /* 0x0000000600197c82 */ /* 0x000fc60008000000 */
[----:B------:R-:W-:Y:S01]  /*1ca0*/  UISETP.NE.AND UP0, UPT, UR24, UR21, UPT ;  /* 0x000000151800728c */ /* 0x000fe2000bf05270 */
[----:B------:R1:W-:Y:S08]  /*1cb0*/  UTMALDG.3D [UR8], [UR28], desc[UR26] ;  /* 0x00001a081c0075b4 */ /* 0x0003f00008011000 */
[----:B------:R-:W-:Y:S05]  /*1cc0*/  BRA.U UP0, `(.L_x_31) ;  /* 0xfffffffd005c7547 */ /* 0x000fea000b83ffff */
.L_x_26:
[C---:B-1----:R-:W-:Y:S01]  /*1cd0*/  LEA R2, R14.reuse, UR4, 0x3 ;  /* 0x000000040e027c11 */ /* 0x042fe2000f8e18ff */
[----:B------:R-:W-:Y:S01]  /*1ce0*/  NOP ;  /* 0x0000000000007918 */ /* 0x000fe20000000000 */
[----:B--2---:R-:W-:Y:S02]  /*1cf0*/  SHF.L.U32 R3, R13, 0x1f, RZ ;  /* 0x0000001f0d037819 */ /* 0x004fe400000006ff */
[----:B------:R-:W-:Y:S02]  /*1d00*/  LEA R4, R14, UR4, 0x4 ;  /* 0x000000040e047c11 */ /* 0x000fe4000f8e20ff */
[----:B------:R-:W1:Y:S02]  /*1d10*/  SYNCS.PHASECHK.TRANS64.TRYWAIT P0, [R2+URZ+0xa0], R3 ;  /* 0x0000a003020075a7 */ /* 0x000e6400080011ff */
[----:B-1----:R-:W-:Y:S05]  /*1d20*/  @!P0 BRA `(.L_x_32) ;  /* 0x0000007000ec8947 */ /* 0x002fea0003800000 */
.L_x_129:
[----:B------:R-:W2:Y:S01]  /*1d30*/  LDS.128 R4, [R4+0x130] ;  /* 0x0001300004047984 */ /* 0x000ea20000000c00 */
[----:B---3--:R-:W-:Y:S01]  /*1d40*/  ISETP.GE.AND P0, PT, R40, 0x1, PT ;  /* 0x000000012800780c */ /* 0x008fe20003f06270 */
[----:B-1----:R-:W-:Y:S01]  /*1d50*/  VIADD R2, R2, 0xb0 ;  /* 0x000000b002027836 */ /* 0x002fe20000000000 */
[----:B------:R-:W-:Y:S01]  /*1d60*/  @!PT LDS RZ, [RZ] ;  /* 0x00000000fffff984 */ /* 0x000fe20000000800 */
[----:B------:R-:W-:Y:S01]  /*1d70*/  @!PT LDS RZ, [RZ] ;  /* 0x00000000fffff984 */ /* 0x000fe20000000800 */
[----:B------:R-:W-:Y:S01]  /*1d80*/  @!PT LDS RZ, [RZ] ;  /* 0x00000000fffff984 */ /* 0x000fe20000000800 */
[----:B------:R-:W-:Y:S01]  /*1d90*/  @!PT LDS RZ, [RZ] ;  /* 0x00000000fffff984 */ /* 0x000fe20000000800 */
[----:B------:R1:W-:Y:S06]  /*1da0*/  MEMBAR.ALL.CTA ;  /* 0x0000000000007992 */ /* 0x0003ec0000008000 */
[----:B-1----:R-:W1:Y:S01]  /*1db0*/  FENCE.VIEW.ASYNC.S ;  /* 0x00000000000073c6 */ /* 0x002e620000000000 */
[----:B------:R-:W-:-:S04]  /*1dc0*/  PRMT R2, RZ, 0x654, R2 ;  /* 0x00000654ff027816 */ /* 0x000fc80000000002 */
[----:B-1----:R1:W-:Y:S01]  /*1dd0*/  SYNCS.ARRIVE.TRANS64.RED.A1T0 RZ, [R2+URZ], RZ ;  /* 0x000000ff02ff79a7 */ /* 0x0023e200081004ff */
[----:B--2---:R-:W-:-:S13]  /*1de0*/  LOP3.LUT P2, RZ, R6, 0x1, RZ, 0xc0, !PT ;  /* 0x0000000106ff7812 */ /* 0x004fda000784c0ff */
[----:B------:R-:W-:Y:S01]  /*1df0*/  @P2 SHF.R.U32.HI R3, RZ, 0x10, R5 ;  /* 0x00000010ff032819 */ /* 0x000fe20000011605 */
[----:B------:R-:W-:Y:S01]  /*1e00*/  VOTEU.ANY UP0, P2 ;  /* 0x0000000000ff7886 */ /* 0x000fe20001000100 */
[----:B------:R-:W-:Y:S02]  /*1e10*/  @P2 MOV R11, R4 ;  /* 0x00000004000b2202 */ /* 0x000fe40000000f00 */
[----:B------:R-:W-:Y:S02]  /*1e20*/  @P2 R2UR.BROADCAST UR8, R3 ;  /* 0x00000000030822ca */ /* 0x000fe400008e0000 */
[----:B------:R-:W-:-:S11]  /*1e30*/  @P2 LOP3.LUT R8, R5, 0xffff, RZ, 0xc0, !PT ;  /* 0x0000ffff05082812 */ /* 0x000fd600078ec0ff */
[----:B------:R-:W-:Y:S01]  /*1e40*/  @UP0 UMOV UR36, UR8 ;  /* 0x0000000800240c82 */ /* 0x000fe20008000000 */
[----:B-1----:R-:W-:Y:S05]  /*1e50*/  @!P0 BRA `(.L_x_33) ;  /* 0x0000000000b88947 */ /* 0x002fea0003800000 */
[----:B------:R-:W4:Y:S01]  /*1e60*/  LDC.64 R4, c[0x0][0xb18] ;  /* 0x0002c600ff047b82 */ /* 0x000f220000000a00 */
[----:B------:R-:W-:-:S07]  /*1e70*/  ISETP.NE.AND P3, PT, R40, 0x1, PT ;  /* 0x000000012800780c */ /* 0x000fce0003f65270 */
[----:B------:R-:W1:Y:S08]  /*1e80*/  LDC.64 R6, c[0x0][0xb10] ;  /* 0x0002c400ff067b82 */ /* 0x000e700000000a00 */
[----:B------:R-:W2:Y:S08]  /*1e90*/  LDC R16, c[0x0][0xb20] ;  /* 0x0002c800ff107b82 */ /* 0x000eb00000000800 */
[----:B------:R-:W3:Y:S01]  /*1ea0*/  LDC R18, c[0x0][0xb0c] ;  /* 0x0002c300ff127b82 */ /* 0x000ee20000000800 */
[----:B----4-:R-:W-:Y:S01]  /*1eb0*/  IMAD.HI.U32 R17, R0, R5, RZ ;  /* 0x0000000500117227 */ /* 0x010fe200078e00ff */
[----:B------:R-:W-:-:S03]  /*1ec0*/  ISETP.NE.AND P0, PT, R4, 0x1, PT ;  /* 0x000000010400780c */ /* 0x000fc60003f05270 */
[----:B------:R-:W-:-:S03]  /*1ed0*/  IMAD.HI.U32 R5, R8, R5, RZ ;  /* 0x0000000508057227 */ /* 0x000fc600078e00ff */
[----:B------:R-:W4:Y:S01]  /*1ee0*/  LDC.64 R2, c[0x0][0xb28] ;  /* 0x0002ca00ff027b82 */ /* 0x000f220000000a00 */
[----:B-1----:R-:W-:-:S04]  /*1ef0*/  IMAD.HI.U32 R20, R9, R6, RZ ;  /* 0x0000000609147227 */ /* 0x002fc800078e00ff */
[----:B------:R-:W-:Y:S01]  /*1f00*/  IMAD.HI.U32 R22, R11, R6, RZ ;  /* 0x000000060b167227 */ /* 0x000fe200078e00ff */
[----:B------:R-:W-:Y:S02]  /*1f10*/  SHF.R.U32.HI R20, RZ, R7, R20 ;  /* 0x00000007ff147219 */ /* 0x000fe40000011614 */
[-C--:B--2---:R-:W-:Y:S02]  /*1f20*/  SHF.R.U32.HI R17, RZ, R16.reuse, R17 ;  /* 0x00000010ff117219 */ /* 0x084fe40000011611 */
[----:B------:R-:W-:Y:S02]  /*1f30*/  SHF.R.U32.HI R5, RZ, R16, R5 ;  /* 0x00000010ff057219 */ /* 0x000fe40000011605 */
[----:B------:R-:W-:Y:S02]  /*1f40*/  SEL R17, R0, R17, !P0 ;  /* 0x0000001100117207 */ /* 0x000fe40004000000 */
[----:B------:R-:W-:Y:S02]  /*1f50*/  SHF.R.U32.HI R22, RZ, R7, R22 ;  /* 0x00000007ff167219 */ /* 0x000fe40000011616 */
[----:B---3--:R-:W-:-:S02]  /*1f60*/  ISETP.NE.AND P1, PT, R18, 0x1, PT ;  /* 0x000000011200780c */ /* 0x008fc40003f25270 */
[----:B------:R-:W-:Y:S02]  /*1f70*/  SEL R5, R8, R5, !P0 ;  /* 0x0000000508057207 */ /* 0x000fe40004000000 */
[----:B------:R-:W-:Y:S02]  /*1f80*/  SEL R19, R9, R20, !P1 ;  /* 0x0000001409137207 */ /* 0x000fe40004800000 */
[----:B------:R-:W-:Y:S01]  /*1f90*/  SEL R7, R11, R22, !P1 ;  /* 0x000000160b077207 */ /* 0x000fe20004800000 */
[----:B----4-:R-:W-:-:S04]  /*1fa0*/  IMAD.HI.U32 R20, R17, R2, RZ ;  /* 0x0000000211147227 */ /* 0x010fc800078e00ff */
[----:B------:R-:W-:Y:S01]  /*1fb0*/  IMAD.HI.U32 R6, R19, R2, RZ ;  /* 0x0000000213067227 */ /* 0x000fe200078e00ff */
[----:B------:R-:W-:-:S04]  /*1fc0*/  @P3 SHF.R.U32.HI R17, RZ, R3, R20 ;  /* 0x00000003ff113219 */ /* 0x000fc80000011614 */
[----:B------:R-:W-:Y:S01]  /*1fd0*/  @P3 SHF.R.U32.HI R19, RZ, R3, R6 ;  /* 0x00000003ff133219 */ /* 0x000fe20000011606 */
[----:B------:R-:W-:-:S04]  /*1fe0*/  IMAD R17, R40, R17, RZ ;  /* 0x0000001128117224 */ /* 0x000fc800078e02ff */
[----:B------:R-:W-:Y:S01]  /*1ff0*/  IMAD R6, R40, R19, RZ ;  /* 0x0000001328067224 */ /* 0x000fe200078e02ff */
[C---:B------:R-:W-:Y:S02]  /*2000*/  ISETP.GE.AND P0, PT, R5.reuse, R17, PT ;  /* 0x000000110500720c */ /* 0x040fe40003f06270 */
[----:B------:R-:W-:Y:S02]  /*2010*/  IADD3 R17, PT, PT, -R5, RZ, RZ ;  /* 0x000000ff05117210 */ /* 0x000fe40007ffe1ff */
[----:B------:R-:W-:Y:S01]  /*2020*/  ISETP.GE.OR P0, PT, R7, R6, P0 ;  /* 0x000000060700720c */ /* 0x000fe20000706670 */
[----:B------:R-:W-:-:S04]  /*2030*/  IMAD.HI.U32 R6, R5, R2, RZ ;  /* 0x0000000205067227 */ /* 0x000fc800078e00ff */
[----:B------:R-:W-:Y:S01]  /*2040*/  IMAD R8, R4, R17, R8 ;  /* 0x0000001104087224 */ /* 0x000fe200078e0208 */
[----:B------:R-:W-:-:S04]  /*2050*/  SHF.R.U32.HI R6, RZ, R3, R6 ;  /* 0x00000003ff067219 */ /* 0x000fc80000011606 */
[----:B------:R-:W-:-:S03]  /*2060*/  SEL R6, R5, R6, !P3 ;  /* 0x0000000605067207 */ /* 0x000fc60005800000 */
[----:B------:R-:W-:-:S04]  /*2070*/  @!P0 IMAD.HI.U32 R16, R7, R2, RZ ;  /* 0x0000000207108227 */ /* 0x000fc800078e00ff */
[----:B------:R-:W-:Y:S01]  /*2080*/  IMAD.MOV R2, RZ, RZ, -R6 ;  /* 0x000000ffff027224 */ /* 0x000fe200078e0a06 */
[----:B------:R-:W-:-:S03]  /*2090*/  @!P0 SHF.R.U32.HI R16, RZ, R3, R16 ;  /* 0x00000003ff108219 */ /* 0x000fc60000011610 */
[----:B------:R-:W-:Y:S01]  /*20a0*/  IMAD R2, R40, R2, R5 ;  /* 0x0000000228027224 */ /* 0x000fe200078e0205 */
        /* <DEDUP_REMOVED lines=9> */
.L_x_33:
[----:B------:R-:W1:Y:S02]  /*2140*/  LDCU UR8, c[0x0][0xb30] ;  /* 0x00016600ff0877ac */ /* 0x000e640008000800 */
[----:B-1----:R-:W-:-:S09]  /*2150*/  UISETP.NE.AND UP0, UPT, UR8, 0x1, UPT ;  /* 0x000000010800788c */ /* 0x002fd2000bf05270 */
[----:B------:R-:W-:Y:S05]  /*2160*/  BRA.U UP0, `(.L_x_34) ;  /* 0x0000000100407547 */ /* 0x000fea000b800000 */
[----:B------:R-:W1:Y:S08]  /*2170*/  LDC.64 R4, c[0x0][0xb10] ;  /* 0x0002c400ff047b82 */ /* 0x000e700000000a00 */
[----:B------:R-:W2:Y:S08]  /*2180*/  LDC.64 R2, c[0x0][0xb18] ;  /* 0x0002c600ff027b82 */ /* 0x000eb00000000a00 */
[----:B------:R-:W3:Y:S08]  /*2190*/  LDC R6, c[0x0][0xb20] ;  /* 0x0002c800ff067b82 */ /* 0x000ef00000000800 */
[----:B------:R-:W4:Y:S01]  /*21a0*/  LDC R16, c[0x0][0xb0c] ;  /* 0x0002c300ff107b82 */ /* 0x000f220000000800 */
[----:B-1----:R-:W-:-:S05]  /*21b0*/  IMAD.HI.U32 R4, R11, R4, RZ ;  /* 0x000000040b047227 */ /* 0x002fca00078e00ff */
[----:B------:R-:W-:Y:S01]  /*21c0*/  SHF.R.U32.HI R4, RZ, R5, R4 ;  /* 0x00000005ff047219 */ /* 0x000fe20000011604 */
[----:B--2---:R-:W-:Y:S01]  /*21d0*/  IMAD.HI.U32 R3, R8, R3, RZ ;  /* 0x0000000308037227 */ /* 0x004fe200078e00ff */
[----:B------:R-:W-:-:S04]  /*21e0*/  ISETP.NE.AND P0, PT, R2, 0x1, PT ;  /* 0x000000010200780c */ /* 0x000fc80003f05270 */
[----:B---3--:R-:W-:-:S04]  /*21f0*/  SHF.R.U32.HI R3, RZ, R6, R3 ;  /* 0x00000006ff037219 */ /* 0x008fc80000011603 */
[----:B------:R-:W-:Y:S02]  /*2200*/  SEL R3, R8, R3, !P0 ;  /* 0x0000000308037207 */ /* 0x000fe40004000000 */
[----:B----4-:R-:W-:-:S04]  /*2210*/  ISETP.NE.AND P1, PT, R16, 0x1, PT ;  /* 0x000000011000780c */ /* 0x010fc80003f25270 */
[----:B------:R-:W-:-:S05]  /*2220*/  SEL R4, R11, R4, !P1 ;  /* 0x000000040b047207 */ /* 0x000fca0004800000 */
[----:B------:R-:W-:Y:S02]  /*2230*/  IMAD.IADD R5, R3, 0x1, -R4 ;  /* 0x0000000103057824 */ /* 0x000fe400078e0a04 */
[----:B------:R-:W-:Y:S02]  /*2240*/  IMAD.IADD R3, R4, 0x1, -R3 ;  /* 0x0000000104037824 */ /* 0x000fe400078e0a03 */
[----:B------:R-:W-:Y:S02]  /*2250*/  IMAD R11, R5, R16, R11 ;  /* 0x00000010050b7224 */ /* 0x000fe400078e020b */
[----:B------:R-:W-:-:S07]  /*2260*/  IMAD R8, R3, R2, R8 ;  /* 0x0000000203087224 */ /* 0x000fce00078e0208 */
.L_x_34:
[----:B------:R-:W-:Y:S01]  /*2270*/  VIADD R14, R14, 0x1 ;  /* 0x000000010e0e7836 */ /* 0x000fe20000000000 */
[----:B------:R-:W-:Y:S01]  /*2280*/  PLOP3.LUT P1, PT, PT, PT, PT, 0x80, 0x8 ;  /* 0x000000000008781c */ /* 0x000fe20003f2f070 */
[----:B------:R-:W-:Y:S02]  /*2290*/  IMAD.IADD R21, R11, 0x1, R90 ;  /* 0x000000010b157824 */ /* 0x000fe400078e025a */
[----:B------:R-:W-:Y:S01]  /*22a0*/  IMAD.IADD R20, R8, 0x1, R83 ;  /* 0x0000000108147824 */ /* 0x000fe200078e0253 */
[----:B------:R-:W-:-:S04]  /*22b0*/  ISETP.NE.AND P0, PT, R14, 0x2, PT ;  /* 0x000000020e00780c */ /* 0x000fc80003f05270 */
[----:B------:R-:W-:Y:S02]  /*22c0*/  SEL R2, RZ, 0x1, P0 ;  /* 0x00000001ff027807 */ /* 0x000fe40000000000 */
[----:B------:R-:W-:Y:S02]  /*22d0*/  SEL R14, R14, RZ, P0 ;  /* 0x000000ff0e0e7207 */ /* 0x000fe40000000000 */
[----:B------:R-:W-:Y:S01]  /*22e0*/  LOP3.LUT R13, R13, R2, RZ, 0x3c, !PT ;  /* 0x000000020d0d7212 */ /* 0x000fe200078e3cff */
[----:B------:R-:W-:Y:S06]  /*22f0*/  @P2 BRA `(.L_x_35) ;  /* 0xfffffff000982947 */ /* 0x000fec000383ffff */
[----:B------:R-:W-:Y:S01]  /*2300*/  UIADD3 UR4, UPT, UPT, UR4, 0x28, URZ ;  /* 0x0000002804047890 */ /* 0x000fe2000fffe0ff */
[----:B------:R-:W-:-:S03]  /*2310*/  SHF.L.U32 R3, R15, 0x1f, RZ ;  /* 0x0000001f0f037819 */ /* 0x000fc600000006ff */
[----:B------:R-:W-:-:S09]  /*2320*/  ULEA UR5, UR6, UR4, 0x3 ;  /* 0x0000000406057291 */ /* 0x000fd2000f8e18ff */
[----:B------:R-:W1:Y:S02]  /*2330*/  SYNCS.PHASECHK.TRANS64.TRYWAIT P0, [UR5], R3 ;  /* 0x00000003ff0075a7 */ /* 0x000e640008001105 */
[----:B-1----:R-:W-:Y:S05]  /*2340*/  @!P0 BRA `(.L_x_36) ;  /* 0x0000006c00788947 */ /* 0x002fea0003800000 */
.L_x_131:
[----:B------:R-:W-:-:S04]  /*2350*/  UIADD3 UR6, UPT, UPT, UR6, 0x1, URZ ;  /* 0x0000000106067890 */ /* 0x000fc8000fffe0ff */
[----:B------:R-:W-:-:S04]  /*2360*/  UISETP.NE.AND UP0, UPT, UR6, 0x5, UPT ;  /* 0x000000050600788c */ /* 0x000fc8000bf05270 */
[----:B------:R-:W-:Y:S02]  /*2370*/  USEL UR7, URZ, 0x1, UP0 ;  /* 0x00000001ff077887 */ /* 0x000fe40008000000 */
[----:B------:R-:W-:-:S04]  /*2380*/  USEL UR6, UR6, URZ, UP0 ;  /* 0x000000ff06067287 */ /* 0x000fc80008000000 */
[----:B------:R-:W-:Y:S01]  /*2390*/  ULEA UR5, UR6, UR4, 0x3 ;  /* 0x0000000406057291 */ /* 0x000fe2000f8e18ff */
[----:B------:R-:W-:-:S04]  /*23a0*/  LOP3.LUT R2, R15, UR7, RZ, 0x3c, !PT ;  /* 0x000000070f027c12 */ /* 0x000fc8000f8e3cff */
[----:B-1----:R-:W-:-:S04]  /*23b0*/  SHF.L.U32 R3, R2, 0x1f, RZ ;  /* 0x0000001f02037819 */ /* 0x002fc800000006ff */
[----:B------:R-:W1:Y:S02]  /*23c0*/  SYNCS.PHASECHK.TRANS64.TRYWAIT P0, [UR5], R3 ;  /* 0x00000003ff0075a7 */ /* 0x000e640008001105 */
[----:B-1----:R-:W-:Y:S05]  /*23d0*/  @!P0 BRA `(.L_x_37) ;  /* 0x0000006c006c8947 */ /* 0x002fea0003800000 */
.L_x_133:
        /* <DEDUP_REMOVED lines=9> */
.L_x_135:
        /* <DEDUP_REMOVED lines=9> */
.L_x_137:
[----:B------:R-:W-:-:S04]  /*2500*/  UIADD3 UR6, UPT, UPT, UR6, 0x1, URZ ;  /* 0x0000000106067890 */ /* 0x000fc8000fffe0ff */
[----:B------:R-:W-:-:S04]  /*2510*/  UISETP.NE.AND UP0, UPT, UR6, 0x5, UPT ;  /* 0x000000050600788c */ /* 0x000fc8000bf05270 */
[----:B------:R-:W-:Y:S02]  /*2520*/  USEL UR5, URZ, 0x1, UP0 ;  /* 0x00000001ff057887 */ /* 0x000fe40008000000 */
[----:B------:R-:W-:-:S04]  /*2530*/  USEL UR6, UR6, URZ, UP0 ;  /* 0x000000ff06067287 */ /* 0x000fc80008000000 */
[----:B------:R-:W-:Y:S01]  /*2540*/  ULEA UR6, UR6, UR4, 0x3 ;  /* 0x0000000406067291 */ /* 0x000fe2000f8e18ff */
[----:B-1----:R-:W-:-:S04]  /*2550*/  LOP3.LUT R3, R2, UR5, RZ, 0x3c, !PT ;  /* 0x0000000502037c12 */ /* 0x002fc8000f8e3cff */
[----:B------:R-:W-:Y:S01]  /*2560*/  SHF.L.U32 R3, R3, 0x1f, RZ ;  /* 0x0000001f03037819 */ /* 0x000fe200000006ff */
[----:B----4-:R-:W-:-:S07]  /*2570*/  IMAD.U32 R0, RZ, RZ, UR6 ;  /* 0x00000006ff007e24 */ /* 0x010fce000f8e00ff */
.L_x_40:
[----:B-1----:R1:W2:Y:S02]  /*2580*/  SYNCS.PHASECHK.TRANS64.TRYWAIT P0, [R0+URZ], R3 ;  /* 0x00000003000075a7 */ /* 0x0022a400080011ff */
[----:B--2---:R-:W-:Y:S05]  /*2590*/  @!P0 NANOSLEEP.SYNCS 0x989680 ;  /* 0x009896800000895d */ /* 0x004fea0003900000 */
[----:B------:R-:W2:Y:S02]  /*25a0*/  @!P0 SYNCS.PHASECHK.TRANS64 P0, [R0+URZ], R3 ;  /* 0x00000003000085a7 */ /* 0x000ea400080010ff */
[----:B--2---:R-:W-:Y:S05]  /*25b0*/  @P0 EXIT ;  /* 0x000000000000094d */ /* 0x004fea0003800000 */
[----:B------:R-:W-:Y:S05]  /*25c0*/  BRA `(.L_x_40) ;  /* 0xfffffffc00ec7947 */ /* 0x000fea000383ffff */
.L_x_17:
[----:B------:R-:W-:-:S04]  /*25d0*/  UISETP.NE.AND UP1, UPT, UR37, URZ, UPT ;  /* 0x000000ff2500728c */ /* 0x000fc8000bf25270 */
[----:B------:R-:W-:-:S09]  /*25e0*/  UISETP.NE.OR UP1, UPT, UR8, 0x1, UP1 ;  /* 0x000000010800788c */ /* 0x000fd20008f25670 */
[----:B------:R-:W-:Y:S05]  /*25f0*/  BRA.U UP1, `(.L_x_41) ;  /* 0x0000000501487547 */ /* 0x000fea000b800000 */
[----:B------:R-:W-:Y:S01]  /*2600*/  ISETP.NE.AND P2, PT, R2, RZ, PT ;  /* 0x000000ff0200720c */ /* 0x000fe20003f45270 */
[----:B------:R-:W-:Y:S01]  /*2610*/  IMAD.MOV.U32 R12, RZ, RZ, 0x1 ;  /* 0x00000001ff0c7424 */ /* 0x000fe200078e00ff */
[----:B------:R-:W-:Y:S02]  /*2620*/  CS2R R10, SRZ ;  /* 0x00000000000a7805 */ /* 0x000fe4000001ff00 */
[----:B------:R-:W-:Y:S01]  /*2630*/  CS2R R8, SRZ ;  /* 0x0000000000087805 */ /* 0x000fe2000001ff00 */
[----:B------:R-:W-:Y:S01]  /*2640*/  UMOV UR4, 0x400 ;  /* 0x0000040000047882 */ /* 0x000fe20000000000 */
[----:B------:R-:W-:Y:S01]  /*2650*/  UMOV UR6, URZ ;  /* 0x000000ff00067c82 */ /* 0x000fe20008000000 */
[----:B------:R-:W-:-:S12]  /*2660*/  ULEA UR37, UR37, UR4, 0x18 ;  /* 0x0000000425257291 */ /* 0x000fd8000f8ec0ff */
.L_x_45:
[----:B------:R-:W-:Y:S02]  /*2670*/  LEA R0, R8, UR37, 0x3 ;  /* 0x0000002508007c11 */ /* 0x000fe4000f8e18ff */
[----:B------:R-:W-:-:S03]  /*2680*/  SHF.L.U32 R5, R9, 0x1f, RZ ;  /* 0x0000001f09057819 */ /* 0x000fc600000006ff */
[----:B------:R-:W-:Y:S01]  /*2690*/  VIADD R4, R0, 0x110 ;  /* 0x0000011000047836 */ /* 0x000fe20000000000 */
[----:B------:R-:W1:Y:S02]  /*26a0*/  SYNCS.PHASECHK.TRANS64.TRYWAIT P0, [R0+URZ+0x100], R5 ;  /* 0x00010005000075a7 */ /* 0x000e6400080011ff */
[----:B-1----:R-:W-:Y:S05]  /*26b0*/  @!P0 BRA `(.L_x_42) ;  /* 0x0000006800fc8947 */ /* 0x002fea0003800000 */
.L_x_138:
[----:B------:R-:W-:Y:S01]  /*26c0*/  ULEA UR5, UR6, UR37, 0x3 ;  /* 0x0000002506057291 */ /* 0x000fe2000f8e18ff */
[----:B------:R-:W-:Y:S02]  /*26d0*/  PRMT R4, RZ, 0x654, R4 ;  /* 0x00000654ff047816 */ /* 0x000fe40000000004 */
[----:B-1----:R-:W-:Y:S01]  /*26e0*/  SHF.L.U32 R5, R12, 0x1f, RZ ;  /* 0x0000001f0c057819 */ /* 0x002fe200000006ff */
[----:B------:R-:W-:Y:S01]  /*26f0*/  UIADD3 UR4, UPT, UPT, UR5, 0xa0, URZ ;  /* 0x000000a005047890 */ /* 0x000fe2000fffe0ff */
[----:B------:R1:W-:Y:S05]  /*2700*/  SYNCS.ARRIVE.TRANS64.RED.A1T0 RZ, [R4+URZ], RZ ;  /* 0x000000ff04ff79a7 */ /* 0x0003ea00081004ff */
[----:B------:R-:W-:Y:S01]  /*2710*/  IMAD.U32 R7, RZ, RZ, UR4 ;  /* 0x00000004ff077e24 */ /* 0x000fe2000f8e00ff */
[----:B------:R-:W2:Y:S04]  /*2720*/  SYNCS.PHASECHK.TRANS64.TRYWAIT P0, [UR5+0xb0], R5 ;  /* 0x0000b005ff0075a7 */ /* 0x000ea80008001105 */
[----:B------:R-:W-:Y:S01]  /*2730*/  PRMT R6, R2, 0x654, R7 ;  /* 0x0000065402067816 */ /* 0x000fe20000000007 */
[----:B-1----:R-:W-:Y:S01]  /*2740*/  @!P2 IMAD.MOV.U32 R4, RZ, RZ, 0x10 ;  /* 0x00000010ff04a424 */ /* 0x002fe200078e00ff */
[----:B--2---:R-:W-:Y:S06]  /*2750*/  @!P0 BRA `(.L_x_43) ;  /* 0x0000006800e88947 */ /* 0x004fec0003800000 */
.L_x_140:
[----:B------:R-:W-:Y:S01]  /*2760*/  ULEA UR4, UR6, UR37, 0x4 ;  /* 0x0000002506047291 */ /* 0x000fe2000f8e20ff */
[----:B------:R-:W-:Y:S01]  /*2770*/  SEL R3, R6, R3, !P2 ;  /* 0x0000000306037207 */ /* 0x000fe20005000000 */
[----:B------:R-:W-:Y:S01]  /*2780*/  UIADD3 UR5, UPT, UPT, UR5, 0xa0, URZ ;  /* 0x000000a005057890 */ /* 0x000fe2000fffe0ff */
[----:B-1----:R-:W-:Y:S01]  /*2790*/  LEA R0, R11, UR37, 0x3 ;  /* 0x000000250b007c11 */ /* 0x002fe2000f8e18ff */
[----:B------:R-:W-:Y:S01]  /*27a0*/  UIADD3 UR4, UPT, UPT, UR4, 0x130, URZ ;  /* 0x0000013004047890 */ /* 0x000fe2000fffe0ff */
[----:B------:R-:W-:Y:S01]  /*27b0*/  SHF.L.U32 R5, R10, 0x1f, RZ ;  /* 0x0000001f0a057819 */ /* 0x000fe200000006ff */
[----:B------:R1:W-:Y:S01]  /*27c0*/  @!P2 SYNCS.ARRIVE.TRANS64.RED RZ, [R3+URZ], R4 ;  /* 0x0000000403ffa9a7 */ /* 0x0003e200080004ff */
[----:B------:R-:W-:Y:S01]  /*27d0*/  UIADD3 UR6, UPT, UPT, UR6, 0x1, URZ ;  /* 0x0000000106067890 */ /* 0x000fe2000fffe0ff */
[----:B------:R-:W-:-:S03]  /*27e0*/  VIADD R8, R8, 0x1 ;  /* 0x0000000108087836 */ /* 0x000fc60000000000 */
[----:B------:R-:W-:Y:S02]  /*27f0*/  UISETP.NE.AND UP0, UPT, UR6, 0x2, UPT ;  /* 0x000000020600788c */ /* 0x000fe4000bf05270 */
[----:B------:R-:W-:Y:S06]  /*2800*/  UGETNEXTWORKID.BROADCAST [UR4], [UR5] ;  /* 0x00000000040073ca */ /* 0x000fec0008000100 */
[----:B------:R-:W-:Y:S01]  /*2810*/  USEL UR4, URZ, 0x1, UP0 ;  /* 0x00000001ff047887 */ /* 0x000fe20008000000 */
[----:B------:R-:W-:Y:S01]  /*2820*/  ISETP.NE.AND P0, PT, R8, 0x2, PT ;  /* 0x000000020800780c */ /* 0x000fe20003f05270 */
[----:B------:R-:W-:Y:S01]  /*2830*/  USEL UR6, UR6, URZ, UP0 ;  /* 0x000000ff06067287 */ /* 0x000fe20008000000 */
[----:B------:R-:W2:Y:S03]  /*2840*/  SYNCS.PHASECHK.TRANS64.TRYWAIT P1, [R0+URZ+0xa0], R5 ;  /* 0x0000a005000075a7 */ /* 0x000ea600080211ff */
[----:B------:R-:W-:Y:S01]  /*2850*/  LOP3.LUT R12, R12, UR4, RZ, 0x3c, !PT ;  /* 0x000000040c0c7c12 */ /* 0x000fe2000f8e3cff */
[----:B-12---:R-:W-:Y:S07]  /*2860*/  @!P1 BRA `(.L_x_44) ;  /* 0x0000006800bc9947 */ /* 0x006fee0003800000 */
.L_x_141:
[C---:B------:R-:W-:Y:S01]  /*2870*/  LEA R4, R11.reuse, UR37, 0x4 ;  /* 0x000000250b047c11 */ /* 0x040fe2000f8e20ff */
[----:B-1----:R-:W-:Y:S01]  /*2880*/  VIADD R0, R0, 0xb0 ;  /* 0x000000b000007836 */ /* 0x002fe20000000000 */
[----:B------:R-:W-:Y:S01]  /*2890*/  SEL R8, R8, RZ, P0 ;  /* 0x000000ff08087207 */ /* 0x000fe20000000000 */
[----:B------:R-:W-:-:S03]  /*28a0*/  VIADD R11, R11, 0x1 ;  /* 0x000000010b0b7836 */ /* 0x000fc60000000000 */
[----:B------:R-:W1:Y:S01]  /*28b0*/  LDS.128 R4, [R4+0x130] ;  /* 0x0001300004047984 */ /* 0x000e620000000c00 */
[----:B------:R-:W-:Y:S02]  /*28c0*/  PRMT R0, RZ, 0x654, R0 ;  /* 0x00000654ff007816 */ /* 0x000fe40000000000 */
[C---:B------:R-:W-:Y:S01]  /*28d0*/  ISETP.NE.AND P1, PT, R11.reuse, 0x2, PT ;  /* 0x000000020b00780c */ /* 0x040fe20003f25270 */
[----:B------:R-:W-:Y:S01]  /*28e0*/  @!PT LDS RZ, [RZ] ;  /* 0x00000000fffff984 */ /* 0x000fe20000000800 */
[----:B------:R-:W-:Y:S01]  /*28f0*/  @!PT LDS RZ, [RZ] ;  /* 0x00000000fffff984 */ /* 0x000fe20000000800 */
[----:B------:R-:W-:Y:S01]  /*2900*/  @!PT LDS RZ, [RZ] ;  /* 0x00000000fffff984 */ /* 0x000fe20000000800 */
[----:B------:R-:W-:Y:S01]  /*2910*/  @!PT LDS RZ, [RZ] ;  /* 0x00000000fffff984 */ /* 0x000fe20000000800 */
[----:B------:R2:W-:Y:S06]  /*2920*/  MEMBAR.ALL.CTA ;  /* 0x0000000000007992 */ /* 0x0005ec0000008000 */
[----:B--2---:R-:W2:Y:S01]  /*2930*/  FENCE.VIEW.ASYNC.S ;  /* 0x00000000000073c6 */ /* 0x004ea20000000000 */
[----:B------:R-:W-:Y:S01]  /*2940*/  SEL R11, R11, RZ, P1 ;  /* 0x000000ff0b0b7207 */ /* 0x000fe20000800000 */
[----:B--2---:R2:W-:Y:S01]  /*2950*/  SYNCS.ARRIVE.TRANS64.RED.A1T0 RZ, [R0+URZ], RZ ;  /* 0x000000ff00ff79a7 */ /* 0x0045e200081004ff */
[----:B-1----:R-:W-:-:S02]  /*2960*/  LOP3.LUT P3, RZ, R6, 0x1, RZ, 0xc0, !PT ;  /* 0x0000000106ff7812 */ /* 0x002fc4000786c0ff */
[----:B------:R-:W-:-:S04]  /*2970*/  SEL R5, RZ, 0x1, P1 ;  /* 0x00000001ff057807 */ /* 0x000fc80000800000 */
[----:B------:R-:W-:Y:S02]  /*2980*/  LOP3.LUT R10, R10, R5, RZ, 0x3c, !PT ;  /* 0x000000050a0a7212 */ /* 0x000fe400078e3cff */
[----:B--2---:R-:W-:-:S04]  /*2990*/  SEL R0, RZ, 0x1, P0 ;  /* 0x00000001ff007807 */ /* 0x004fc80000000000 */
[----:B------:R-:W-:Y:S01]  /*29a0*/  LOP3.LUT R9, R9, R0, RZ, 0x3c, !PT ;  /* 0x0000000009097212 */ /* 0x000fe200078e3cff */
[----:B------:R-:W-:Y:S06]  /*29b0*/  @P3 BRA `(.L_x_45) ;  /* 0xfffffffc002c3947 */ /* 0x000fec000383ffff */
[----:B------:R-:W-:Y:S01]  /*29c0*/  ULEA UR5, UR6, UR37, 0x3 ;  /* 0x0000002506057291 */ /* 0x000fe2000f8e18ff */
[----:B------:R-:W-:-:S08]  /*29d0*/  SHF.L.U32 R3, R12, 0x1f, RZ ;  /* 0x0000001f0c037819 */ /* 0x000fd000000006ff */
[----:B------:R-:W1:Y:S02]  /*29e0*/  SYNCS.PHASECHK.TRANS64 P0, [UR5+0xb0], R3 ;  /* 0x0000b003ff0075a7 */ /* 0x000e640008001005 */
[----:B-1----:R-:W-:Y:S05]  /*29f0*/  @P0 BRA `(.L_x_46) ;  /* 0x0000000000080947 */ /* 0x002fea0003800000 */
[----:B------:R-:W1:Y:S02]  /*2a00*/  SYNCS.PHASECHK.TRANS64.TRYWAIT P0, [UR5+0xb0], R3 ;  /* 0x0000b003ff0075a7 */ /* 0x000e640008001105 */
[----:B-1----:R-:W-:Y:S05]  /*2a10*/  @!P0 BRA `(.L_x_47) ;  /* 0x0000006800648947 */ /* 0x002fea0003800000 */
.L_x_46:
[----:B------:R-:W-:-:S04]  /*2a20*/  UIADD3 UR4, UPT, UPT, UR6, 0x1, URZ ;  /* 0x0000000106047890 */ /* 0x000fc8000fffe0ff */
[----:B------:R-:W-:-:S04]  /*2a30*/  UISETP.NE.AND UP0, UPT, UR4, 0x2, UPT ;  /* 0x000000020400788c */ /* 0x000fc8000bf05270 */
[----:B------:R-:W-:Y:S02]  /*2a40*/  USEL UR7, URZ, 0x1, UP0 ;  /* 0x00000001ff077887 */ /* 0x000fe40008000000 */
[----:B------:R-:W-:-:S04]  /*2a50*/  USEL UR4, UR4, URZ, UP0 ;  /* 0x000000ff04047287 */ /* 0x000fc80008000000 */
[----:B------:R-:W-:Y:S01]  /*2a60*/  ULEA UR4, UR4, UR37, 0x3 ;  /* 0x0000002504047291 */ /* 0x000fe2000f8e18ff */
[----:B-1----:R-:W-:-:S04]  /*2a70*/  LOP3.LUT R3, R12, UR7, RZ, 0x3c, !PT ;  /* 0x000000070c037c12 */ /* 0x002fc8000f8e3cff */
[----:B------:R-:W-:-:S04]  /*2a80*/  SHF.L.U32 R0, R3, 0x1f, RZ ;  /* 0x0000001f03007819 */ /* 0x000fc800000006ff */
[----:B------:R-:W1:Y:S02]  /*2a90*/  SYNCS.PHASECHK.TRANS64 P0, [UR4+0xb0], R0 ;  /* 0x0000b000ff0075a7 */ /* 0x000e640008001004 */
[----:B-1----:R-:W-:Y:S05]  /*2aa0*/  @P0 EXIT ;  /* 0x000000000000094d */ /* 0x002fea0003800000 */
[----:B------:R-:W-:Y:S02]  /*2ab0*/  SHF.L.U32 R3, R3, 0x1f, RZ ;  /* 0x0000001f03037819 */ /* 0x000fe400000006ff */
[----:B------:R-:W-:-:S07]  /*2ac0*/  MOV R0, UR4 ;  /* 0x0000000400007c02 */ /* 0x000fce0008000f00 */
.L_x_48:
[----:B-1----:R1:W2:Y:S02]  /*2ad0*/  SYNCS.PHASECHK.TRANS64.TRYWAIT P0, [R0+URZ+0xb0], R3 ;  /* 0x0000b003000075a7 */ /* 0x0022a400080011ff */
[----:B--2---:R-:W-:Y:S05]  /*2ae0*/  @!P0 NANOSLEEP.SYNCS 0x989680 ;  /* 0x009896800000895d */ /* 0x004fea0003900000 */
[----:B------:R-:W2:Y:S02]  /*2af0*/  @!P0 SYNCS.PHASECHK.TRANS64 P0, [R0+URZ+0xb0], R3 ;  /* 0x0000b003000085a7 */ /* 0x000ea400080010ff */
[----:B--2---:R-:W-:Y:S05]  /*2b00*/  @P0 EXIT ;  /* 0x000000000000094d */ /* 0x004fea0003800000 */
[----:B------:R-:W-:Y:S05]  /*2b10*/  BRA `(.L_x_48) ;  /* 0xfffffffc00ec7947 */ /* 0x000fea000383ffff */
.L_x_41:
[----:B------:R-:W-:-:S09]  /*2b20*/  UISETP.NE.AND UP1, UPT, UR8, URZ, UPT ;  /* 0x000000ff0800728c */ /* 0x000fd2000bf25270 */
[----:B------:R-:W-:Y:S05]  /*2b30*/  BRA.U UP1, `(.L_x_49) ;  /* 0x0000000d01787547 */ /* 0x000fea000b800000 */
[----:B------:R-:W-:Y:S01]  /*2b40*/  UMOV UR4, 0x40 ;  /* 0x0000004000047882 */ /* 0x000fe20000000000 */
[----:B------:R-:W-:Y:S01]  /*2b50*/  NOP ;  /* 0x0000000000007918 */ /* 0x000fe20000000000 */
[----:B------:R-:W-:Y:S01]  /*2b60*/  ULEA UR4, UR37, UR4, 0x18 ;  /* 0x0000000425047291 */ /* 0x000fe2000f8ec0ff */
[----:B------:R-:W-:Y:S02]  /*2b70*/  UMOV UR5, 0x400 ;  /* 0x0000040000057882 */ /* 0x000fe40000000000 */
[----:B------:R-:W-:-:S06]  /*2b80*/  ULEA UR37, UR37, UR5, 0x18 ;  /* 0x0000000525257291 */ /* 0x000fcc000f8ec0ff */
[----:B------:R-:W1:Y:S02]  /*2b90*/  LDS.U8 R0, [UR4+0x1c] ;  /* 0x00001c04ff007984 */ /* 0x000e640008000000 */
[----:B-1----:R-:W-:-:S13]  /*2ba0*/  ISETP.NE.AND P0, PT, R0, RZ, PT ;  /* 0x000000ff0000720c */ /* 0x002fda0003f05270 */
[----:B------:R-:W-:Y:S05]  /*2bb0*/  @P0 BRA `(.L_x_50) ;  /* 0x0000000000580947 */ /* 0x000fea0003800000 */
[----:B------:R-:W-:-:S13]  /*2bc0*/  ELECT P0, URZ, PT ;  /* 0x0000000000ff782f */ /* 0x000fda0003800000 */
[----:B------:R-:W-:Y:S05]  /*2bd0*/  @!P0 BRA `(.L_x_51) ;  /* 0x0000000000608947 */ /* 0x000fea0003800000 */
[----:B------:R-:W-:Y:S01]  /*2be0*/  UMOV UR5, 0x10 ;  /* 0x0000001000057882 */ /* 0x000fe20000000000 */
[----:B------:R-:W-:Y:S01]  /*2bf0*/  HFMA2 R0, -RZ, RZ, 0, 5.9604644775390625e-08 ;  /* 0x00000001ff007431 */ /* 0x000fe200000001ff */
[----:B------:R-:W-:-:S03]  /*2c00*/  MOV R2, 0xffff ;  /* 0x0000ffff00027802 */ /* 0x000fc60000000f00 */
[----:B------:R-:W-:Y:S04]  /*2c10*/  DEPBAR.LE SB1, 0x36 ;  /* 0x00009d800000791a */ /* 0x000fe80000000000 */
[----:B------:R-:W1:Y:S02]  /*2c20*/  UTCATOMSWS.FIND_AND_SET.ALIGN UP0, UR5, UR5 ;  /* 0x00000005000575e3 */ /* 0x000e640008000800 */
[----:B-1----:R-:W-:Y:S01]  /*2c30*/  MOV R3, UR5 ;  /* 0x0000000500037c02 */ /* 0x002fe20008000f00 */
[----:B------:R-:W-:Y:S06]  /*2c40*/  BRA.U UP0, `(.L_x_52) ;  /* 0x0000000100187547 */ /* 0x000fec000b800000 */
.L_x_53:
[----:B------:R-:W-:Y:S05]  /*2c50*/  NANOSLEEP 0x64 ;  /* 0x000000640000795d */ /* 0x000fea0003800000 */
[----:B------:R-:W-:-:S05]  /*2c60*/  UMOV UR5, 0x10 ;  /* 0x0000001000057882 */ /* 0x000fca0000000000 */
[----:B------:R-:W-:Y:S04]  /*2c70*/  DEPBAR.LE SB1, 0x36 ;  /* 0x00009d800000791a */ /* 0x000fe80000000000 */
[----:B------:R-:W1:Y:S02]  /*2c80*/  UTCATOMSWS.FIND_AND_SET.ALIGN UP0, UR5, UR5 ;  /* 0x00000005000575e3 */ /* 0x000e640008000800 */
[----:B-1----:R-:W-:Y:S01]  /*2c90*/  MOV R3, UR5 ;  /* 0x0000000500037c02 */ /* 0x002fe20008000f00 */
[----:B------:R-:W-:Y:S05]  /*2ca0*/  BRA.U !UP0, `(.L_x_53) ;  /* 0xfffffffd08e87547 */ /* 0x000fea000b83ffff */
.L_x_52:
[-C--:B------:R-:W-:Y:S02]  /*2cb0*/  SHF.L.U32 R2, R2, R3.reuse, RZ ;  /* 0x0000000302027219 */ /* 0x080fe400000006ff */
[----:B------:R-:W-:Y:S01]  /*2cc0*/  SHF.L.U32 R0, R0, R3, RZ ;  /* 0x0000000300007219 */ /* 0x000fe200000006ff */
[----:B------:R-:W-:Y:S02]  /*2cd0*/  IMAD.SHL.U32 R3, R3, 0x20, RZ ;  /* 0x0000002003037824 */ /* 0x000fe400078e00ff */
[----:B------:R1:W-:Y:S04]  /*2ce0*/  ATOMS.OR RZ, [UR4+0x14], R2 ;  /* 0x00001402ffff798c */ /* 0x0003e8000b000004 */
[----:B------:R1:W-:Y:S04]  /*2cf0*/  ATOMS.OR RZ, [UR4+0x18], R0 ;  /* 0x00001800ffff798c */ /* 0x0003e8000b000004 */
[----:B------:R1:W-:Y:S01]  /*2d00*/  STS [UR37+0x150], R3 ;  /* 0x00015003ff007988 */ /* 0x0003e20008000825 */
[----:B------:R-:W-:Y:S05]  /*2d10*/  BRA `(.L_x_51) ;  /* 0x0000000000107947 */ /* 0x000fea0003800000 */
.L_x_50:
[----:B------:R-:W-:Y:S02]  /*2d20*/  MOV R0, 0xffffffff ;  /* 0xffffffff00007802 */ /* 0x000fe40000000f00 */
[----:B------:R-:W-:-:S03]  /*2d30*/  MOV R2, 0x2d60 ;  /* 0x00002d6000027802 */ /* 0x000fc60000000f00 */
[----:B------:R1:W-:Y:S04]  /*2d40*/  STS [UR37+0x150], R0 ;  /* 0x00015000ff007988 */ /* 0x0003e80008000825 */
[----:B-1-3-5:R-:W-:Y:S05]  /*2d50*/  CALL.REL.NOINC `($__internal_1_$__cuda_sm10x_tcgen05_guardrail_trap_phase_invalid_during_alloc) ;  /* 0x0000006c00a87944 */ /* 0x02afea0003c00000 */
.L_x_51:
[----:B------:R-:W-:Y:S05]  /*2d60*/  WARPSYNC.ALL ;  /* 0x0000000000007948 */ /* 0x000fea0003800000 */
[----:B------:R-:W2:Y:S01]  /*2d70*/  S2UR UR6, SR_CgaCtaId ;  /* 0x00000000000679c3 */ /* 0x000ea20000008800 */
[----:B------:R-:W-:Y:S01]  /*2d80*/  UMOV UR4, 0x400 ;  /* 0x0000040000047882 */ /* 0x000fe20000000000 */
[----:B------:R-:W-:-:S06]  /*2d90*/  NOP ;  /* 0x0000000000007918 */ /* 0x000fcc0000000000 */
[----:B------:R-:W-:Y:S06]  /*2da0*/  BAR.ARV 0x6, 0xa0 ;  /* 0x0182800000007b1d */ /* 0x000fec0000002000 */
[----:B------:R-:W4:Y:S01]  /*2db0*/  LDCU UR7, c[0x0][0x38c] ;  /* 0x00007180ff0777ac */ /* 0x000f220008000800 */
[----:B------:R-:W-:Y:S01]  /*2dc0*/  IMAD.MOV.U32 R11, RZ, RZ, 0x1 ;  /* 0x00000001ff0b7424 */ /* 0x000fe200078e00ff */
[----:B------:R-:W-:Y:S01]  /*2dd0*/  CS2R R8, SRZ ;  /* 0x0000000000087805 */ /* 0x000fe2000001ff00 */
[----:B------:R-:W-:Y:S01]  /*2de0*/  IMAD.MOV.U32 R10, RZ, RZ, RZ ;  /* 0x000000ffff0a7224 */ /* 0x000fe200078e00ff */
[----:B------:R-:W-:Y:S01]  /*2df0*/  UMOV UR18, URZ ;  /* 0x000000ff00127c82 */ /* 0x000fe20008000000 */
[----:B------:R-:W-:Y:S01]  /*2e00*/  UMOV UR17, URZ ;  /* 0x000000ff00117c82 */ /* 0x000fe20008000000 */
[----:B------:R-:W-:Y:S01]  /*2e10*/  UMOV UR20, 0x0 ;  /* 0x0000000000147882 */ /* 0x000fe20000000000 */
[----:B------:R-:W-:Y:S01]  /*2e20*/  UMOV UR21, 0x44004a0 ;  /* 0x044004a000157882 */ /* 0x000fe20000000000 */
[----:B--2---:R-:W-:Y:S01]  /*2e30*/  ULEA UR6, UR6, UR4, 0x18 ;  /* 0x0000000406067291 */ /* 0x004fe2000f8ec0ff */
[----:B------:R-:W2:Y:S03]  /*2e40*/  LDCU UR4, c[0x0][0x38c] ;  /* 0x00007180ff0477ac */ /* 0x000ea60008000800 */
[----:B------:R-:W-:-:S02]  /*2e50*/  UIADD3 UR11, UPT, UPT, UR6, 0x6400, URZ ;  /* 0x00006400060b7890 */ /* 0x000fc4000fffe0ff */
[----:B----4-:R-:W-:-:S03]  /*2e60*/  UIADD3 UR7, UPT, UPT, UR7, 0x1f, URZ ;  /* 0x0000001f07077890 */ /* 0x010fc6000fffe0ff */
[----:B-1----:R-:W1:Y:S01]  /*2e70*/  LDS R0, [UR6+0x150] ;  /* 0x00015006ff007984 */ /* 0x002e620008000800 */
[----:B------:R-:W-:Y:S02]  /*2e80*/  UIADD3 UR12, UPT, UPT, UR6, 0x8c00, URZ ;  /* 0x00008c00060c7890 */ /* 0x000fe4000fffe0ff */
[----:B------:R-:W-:Y:S02]  /*2e90*/  USHF.R.S32.HI UR5, URZ, 0x1f, UR7 ;  /* 0x0000001fff057899 */ /* 0x000fe40008011407 */
[----:B------:R-:W-:Y:S02]  /*2ea0*/  USHF.R.U32.HI UR11, URZ, 0x4, UR11 ;  /* 0x00000004ff0b7899 */ /* 0x000fe4000801160b */
[----:B------:R-:W-:Y:S02]  /*2eb0*/  ULEA.HI UR5, UR5, UR7, URZ, 0x5 ;  /* 0x0000000705057291 */ /* 0x000fe4000f8f28ff */
[----:B------:R-:W-:Y:S02]  /*2ec0*/  USHF.R.U32.HI UR12, URZ, 0x4, UR12 ;  /* 0x00000004ff0c7899 */ /* 0x000fe4000801160c */
[----:B------:R-:W-:-:S02]  /*2ed0*/  USHF.R.S32.HI UR5, URZ, 0x5, UR5 ;  /* 0x00000005ff057899 */ /* 0x000fc40008011405 */
[----:B------:R-:W-:Y:S02]  /*2ee0*/  ULOP3.LUT UR11, UR11, 0x3fff, URZ, 0xc0, !UPT ;  /* 0x00003fff0b0b7892 */ /* 0x000fe4000f8ec0ff */
[----:B------:R-:W-:Y:S02]  /*2ef0*/  UISETP.LT.AND UP0, UPT, UR5, 0x1, UPT ;  /* 0x000000010500788c */ /* 0x000fe4000bf01270 */
[----:B------:R-:W-:Y:S02]  /*2f00*/  ULOP3.LUT UR12, UR12, 0x3fff, URZ, 0xc0, !UPT ;  /* 0x00003fff0c0c7892 */ /* 0x000fe4000f8ec0ff */
[----:B------:R-:W-:Y:S02]  /*2f10*/  USEL UR10, UR5, 0x1, !UP0 ;  /* 0x00000001050a7887 */ /* 0x000fe4000c000000 */
[----:B------:R-:W-:Y:S02]  /*2f20*/  ULOP3.LUT UR11, UR11, 0x10000, URZ, 0xfc, !UPT ;  /* 0x000100000b0b7892 */ /* 0x000fe4000f8efcff */
[----:B------:R-:W-:-:S02]  /*2f30*/  ULOP3.LUT UR12, UR12, 0x10000, URZ, 0xfc, !UPT ;  /* 0x000100000c0c7892 */ /* 0x000fc4000f8efcff */
[----:B------:R-:W-:Y:S02]  /*2f40*/  UIADD3 UR10, UPT, UPT, -UR10, URZ, URZ ;  /* 0x000000ff0a0a7290 */ /* 0x000fe4000fffe1ff */
[----:B--2---:R-:W-:Y:S01]  /*2f50*/  UISETP.GE.AND UP3, UPT, UR4, 0x1, UPT ;  /* 0x000000010400788c */ /* 0x004fe2000bf66270 */
[----:B-1----:R-:W-:-:S15]  /*2f60*/  R2UR UR19, R0 ;  /* 0x00000000001372ca */ /* 0x002fde00000e0000 */
.L_x_60:
[----:B------:R-:W-:Y:S02]  /*2f70*/  LEA R0, R10, UR6, 0x3 ;  /* 0x000000060a007c11 */ /* 0x000fe4000f8e18ff */
[----:B------:R-:W-:Y:S02]  /*2f80*/  SHF.L.U32 R5, R9, 0x1f, RZ ;  /* 0x0000001f09057819 */ /* 0x000fe400000006ff */
[----:B------:R-:W-:Y:S01]  /*2f90*/  PLOP3.LUT P0, PT, PT, PT, UP3, 0x80, 0x8 ;  /* 0x000000000008781c */ /* 0x000fe20003f0f038 */
[----:B------:R-:W-:Y:S01]  /*2fa0*/  VIADD R3, R0, 0xb0 ;  /* 0x000000b000037836 */ /* 0x000fe20000000000 */
[----:B-1----:R-:W1:Y:S02]  /*2fb0*/  SYNCS.PHASECHK.TRANS64.TRYWAIT P1, [R0+URZ+0xa0], R5 ;  /* 0x0000a005000075a7 */ /* 0x002e6400080211ff */
[----:B-1--4-:R-:W-:Y:S09]  /*2fc0*/  @!P1 BRA `(.L_x_54) ;  /* 0x0000006400109947 */ /* 0x012ff20003800000 */
.L_x_143:
[----:B------:R-:W-:Y:S01]  /*2fd0*/  LEA R4, R10, UR6, 0x4 ;  /* 0x000000060a047c11 */ /* 0x000fe2000f8e20ff */
[----:B------:R-:W-:Y:S01]  /*2fe0*/  @UP3 ULEA UR4, UR17, UR6, 0x3 ;  /* 0x0000000611043291 */ /* 0x000fe2000f8e18ff */
[----:B------:R-:W-:Y:S01]  /*2ff0*/  PLOP3.LUT P2, PT, PT, PT, PT, 0x80, 0x8 ;  /* 0x000000000008781c */ /* 0x000fe20003f4f070 */
[----:B------:R-:W-:Y:S01]  /*3000*/  ULEA UR9, UR18, UR6, 0x3 ;  /* 0x0000000612097291 */ /* 0x000fe2000f8e18ff */
[----:B------:R-:W-:Y:S02]  /*3010*/  PRMT R3, RZ, 0x654, R3 ;  /* 0x00000654ff037816 */ /* 0x000fe40000000003 */
[----:B-1----:R-:W1:Y:S01]  /*3020*/  LDS.128 R4, [R4+0x130] ;  /* 0x0001300004047984 */ /* 0x002e620000000c00 */
[----:B------:R-:W-:Y:S02]  /*3030*/  @P0 SHF.L.U32 R2, R8, 0x1f, RZ ;  /* 0x0000001f08020819 */ /* 0x000fe400000006ff */
[----:B------:R-:W-:Y:S01]  /*3040*/  SHF.L.U32 R0, R11, 0x1f, RZ ;  /* 0x0000001f0b007819 */ /* 0x000fe200000006ff */
[----:B------:R-:W-:Y:S01]  /*3050*/  @!PT LDS RZ, [RZ] ;  /* 0x00000000fffff984 */ /* 0x000fe20000000800 */
[----:B------:R-:W-:Y:S01]  /*3060*/  @!PT LDS RZ, [RZ] ;  /* 0x00000000fffff984 */ /* 0x000fe20000000800 */
[----:B------:R-:W-:Y:S01]  /*3070*/  @!PT LDS RZ, [RZ] ;  /* 0x00000000fffff984 */ /* 0x000fe20000000800 */
[----:B------:R-:W-:Y:S01]  /*3080*/  @!PT LDS RZ, [RZ] ;  /* 0x00000000fffff984 */ /* 0x000fe20000000800 */
[----:B------:R2:W-:Y:S06]  /*3090*/  MEMBAR.ALL.CTA ;  /* 0x0000000000007992 */ /* 0x0005ec0000008000 */
[----:B--2---:R-:W2:Y:S02]  /*30a0*/  FENCE.VIEW.ASYNC.S ;  /* 0x00000000000073c6 */ /* 0x004ea40000000000 */
[----:B--2---:R2:W-:Y:S01]  /*30b0*/  SYNCS.ARRIVE.TRANS64.RED.A1T0 RZ, [R3+URZ], RZ ;  /* 0x000000ff03ff79a7 */ /* 0x0045e200081004ff */
[----:B------:R2:W4:Y:S01]  /*30c0*/  @P0 SYNCS.PHASECHK.TRANS64.TRYWAIT P2, [UR4], R2 ;  /* 0x00000002ff0005a7 */ /* 0x0005220008041104 */
[----:B-1----:R-:W-:Y:S01]  /*30d0*/  LOP3.LUT P1, RZ, R6, 0x1, RZ, 0xc0, !PT ;  /* 0x0000000106ff7812 */ /* 0x002fe2000782c0ff */
[----:B------:R-:W1:Y:S02]  /*30e0*/  SYNCS.PHASECHK.TRANS64.TRYWAIT P0, [UR9+0xe0], R0 ;  /* 0x0000e000ff0075a7 */ /* 0x000e640008001109 */
[----:B-12-4-:R-:W-:Y:S10]  /*30f0*/  @!P0 BRA `(.L_x_55) ;  /* 0x0000006000d88947 */ /* 0x016ff40003800000 */
.L_x_145:
[----:B------:R-:W-:Y:S01]  /*3100*/  IADD3 R10, PT, PT, R10, 0x1, RZ ;  /* 0x000000010a0a7810 */ /* 0x000fe20007ffe0ff */
[----:B------:R-:W-:Y:S06]  /*3110*/  BRA.U !UP3, `(.L_x_56) ;  /* 0x000000010ba07547 */ /* 0x000fec000b800000 */
[----:B------:R-:W-:Y:S02]  /*3120*/  ULEA.HI UR8, UR18, UR18, URZ, 0x1 ;  /* 0x0000001212087291 */ /* 0x000fe4000f8f08ff */
[----:B------:R-:W-:Y:S02]  /*3130*/  UPLOP3.LUT UP4, UPT, UPT, UPT, UPT, 0x40, 0x4 ;  /* 0x000000000004789c */ /* 0x000fe40003f8e870 */
[----:B------:R-:W-:Y:S02]  /*3140*/  USHF.L.U32 UR4, UR8, 0x7, URZ ;  /* 0x0000000708047899 */ /* 0x000fe400080006ff */
[----:B------:R-:W-:Y:S02]  /*3150*/  ULOP3.LUT UR8, UR8, 0xffe, URZ, 0xc0, !UPT ;  /* 0x00000ffe08087892 */ /* 0x000fe4000f8ec0ff */
[----:B------:R-:W-:Y:S02]  /*3160*/  ULOP3.LUT UR4, UR4, 0xffffff00, URZ, 0xc0, !UPT ;  /* 0xffffff0004047892 */ /* 0x000fe4000f8ec0ff */
[----:B------:R-:W-:-:S02]  /*3170*/  UIADD3 UR8, UPT, UPT, -UR8, UR18, URZ ;  /* 0x0000001208087290 */ /* 0x000fc4000fffe1ff */
[----:B------:R-:W-:Y:S01]  /*3180*/  UIADD3 UR4, UPT, UPT, UR19, UR4, URZ ;  /* 0x0000000413047290 */ /* 0x000fe2000fffe0ff */
[----:B------:R-:W-:Y:S01]  /*3190*/  UMOV UR16, UR10 ;  /* 0x0000000a00107c82 */ /* 0x000fe20008000000 */
[----:B------:R-:W-:Y:S02]  /*31a0*/  UMOV UR15, UR5 ;  /* 0x00000005000f7c82 */ /* 0x000fe40008000000 */
[----:B------:R-:W-:Y:S01]  /*31b0*/  ULEA UR8, UR8, UR4, 0x14 ;  /* 0x0000000408087291 */ /* 0x000fe2000f8ea0ff */
[----:B------:R-:W-:-:S11]  /*31c0*/  UMOV UR14, UR17 ;  /* 0x00000011000e7c82 */ /* 0x000fd60008000000 */
.L_x_59:
[----:B------:R-:W-:Y:S02]  /*31d0*/  UIADD3 UR16, UPT, UPT, UR16, 0x1, URZ ;  /* 0x0000000110107890 */ /* 0x000fe4000fffe0ff */
[----:B--2---:R-:W-:Y:S02]  /*31e0*/  ULEA UR7, UR14, UR6, 0x3 ;  /* 0x000000060e077291 */ /* 0x004fe4000f8e18ff */
[----:B------:R-:W-:Y:S01]  /*31f0*/  UISETP.NE.AND UP0, UPT, UR16, URZ, UPT ;  /* 0x000000ff1000728c */ /* 0x000fe2000bf05270 */
[----:B----4-:R-:W-:Y:S10]  /*3200*/  @P2 BRA `(.L_x_57) ;  /* 0x00000000000c2947 */ /* 0x010ff40003800000 */
[----:B-1----:R-:W-:Y:S04]  /*3210*/  SHF.L.U32 R3, R8, 0x1f, RZ ;  /* 0x0000001f08037819 */ /* 0x002fe800000006ff */
[----:B------:R-:W1:Y:S02]  /*3220*/  SYNCS.PHASECHK.TRANS64.TRYWAIT P0, [UR7], R3 ;  /* 0x00000003ff0075a7 */ /* 0x000e640008001107 */
[----:B-1----:R-:W-:Y:S05]  /*3230*/  @!P0 BRA `(.L_x_58) ;  /* 0x0000006000a08947 */ /* 0x002fea0003800000 */
.L_x_57:
[----:B------:R-:W-:Y:S01]  /*3240*/  UISETP.NE.AND UP1, UPT, UR15, 0x1, UPT ;  /* 0x000000010f00788c */ /* 0x000fe2000bf25270 */
[----:B------:R-:W-:Y:S01]  /*3250*/  PLOP3.LUT P2, PT, PT, PT, PT, 0x80, 0x8 ;  /* 0x000000000008781c */ /* 0x000fe20003f4f070 */
[----:B------:R-:W-:Y:S02]  /*3260*/  UIADD3 UR17, UPT, UPT, UR14, 0x1, URZ ;  /* 0x000000010e117890 */ /* 0x000fe4000fffe0ff */
[----:B------:R-:W-:Y:S02]  /*3270*/  ULEA UR22, UR14, UR12, 0x9 ;  /* 0x0000000c0e167291 */ /* 0x000fe4000f8e48ff */
[----:B------:R-:W-:Y:S01]  /*3280*/  UISETP.NE.AND UP2, UPT, UR17, 0x5, UPT ;  /* 0x000000051100788c */ /* 0x000fe2000bf45270 */
[----:B------:R-:W-:Y:S01]  /*3290*/  PLOP3.LUT P0, PT, PT, PT, UP1, 0x80, 0x8 ;  /* 0x000000000008781c */ /* 0x000fe20003f0f018 */
[----:B------:R-:W-:Y:S02]  /*32a0*/  ULEA UR24, UR14, UR11, 0x7 ;  /* 0x0000000b0e187291 */ /* 0x000fe4000f8e38ff */
[----:B------:R-:W-:Y:S02]  /*32b0*/  USEL UR13, URZ, 0x1, UP2 ;  /* 0x00000001ff0d7887 */ /* 0x000fe40009000000 */
[----:B------:R-:W-:Y:S02]  /*32c0*/  USEL UR17, UR17, URZ, UP2 ;  /* 0x000000ff11117287 */ /* 0x000fe40009000000 */
[----:B------:R-:W-:Y:S02]  /*32d0*/  UIADD3 UR7, UPT, UPT, UR7, 0x28, URZ ;  /* 0x0000002807077890 */ /* 0x000fe4000fffe0ff */
[----:B------:R-:W-:Y:S01]  /*32e0*/  @UP1 ULEA UR4, UR17, UR6, 0x3 ;  /* 0x0000000611041291 */ /* 0x000fe2000f8e18ff */
[----:B------:R-:W-:Y:S01]  /*32f0*/  LOP3.LUT R8, R8, UR13, RZ, 0x3c, !PT ;  /* 0x0000000d08087c12 */ /* 0x000fe2000f8e3cff */
[----:B------:R-:W-:Y:S01]  /*3300*/  UMOV UR23, 0xc0004010 ;  /* 0xc000401000177882 */ /* 0x000fe20000000000 */
[----:B------:R-:W-:Y:S01]  /*3310*/  UMOV UR25, 0xc0004010 ;  /* 0xc000401000197882 */ /* 0x000fe20000000000 */
[----:B------:R-:W-:Y:S01]  /*3320*/  UIADD3 UR15, UPT, UPT, UR15, -0x1, URZ ;  /* 0xffffffff0f0f7890 */ /* 0x000fe2000fffe0ff */
[----:B-1----:R-:W-:Y:S01]  /*3330*/  @P0 SHF.L.U32 R0, R8, 0x1f, RZ ;  /* 0x0000001f08000819 */ /* 0x002fe200000006ff */
[----:B------:R-:W-:Y:S03]  /*3340*/  UMOV UR14, UR17 ;  /* 0x00000011000e7c82 */ /* 0x000fe60008000000 */
[----:B------:R2:W4:Y:S01]  /*3350*/  @P0 SYNCS.PHASECHK.TRANS64.TRYWAIT P2, [UR4], R0 ;  /* 0x00000000ff0005a7 */ /* 0x0005220008041104 */
[----:B------:R2:W-:Y:S01]  /*3360*/  UTCIMMA gdesc[UR24], gdesc[UR22], tmem[UR8], tmem[UR20], idesc[UR21], UP4 ;  /* 0x00ff1416180075ea */ /* 0x0005e2000a000108 */
[----:B------:R-:W-:Y:S01]  /*3370*/  UPLOP3.LUT UP4, UPT, UPT, UPT, UPT, 0x80, 0x8 ;  /* 0x000000000008789c */ /* 0x000fe20003f8f070 */
[----:B------:R2:W-:Y:S01]  /*3380*/  UTCBAR [UR7], URZ ;  /* 0x000000ff070073e9 */ /* 0x0005e200080000ff */
[----:B------:R-:W-:Y:S09]  /*3390*/  BRA.U UP0, `(.L_x_59) ;  /* 0xfffffffd008c7547 */ /* 0x000ff2000b83ffff */
.L_x_56:
[----:B------:R-:W-:Y:S01]  /*33a0*/  UIADD3 UR18, UPT, UPT, UR18, 0x1, URZ ;  /* 0x0000000112127890 */ /* 0x000fe2000fffe0ff */
[C---:B------:R-:W-:Y:S01]  /*33b0*/  ISETP.NE.AND P0, PT, R10.reuse, 0x2, PT ;  /* 0x000000020a00780c */ /* 0x040fe20003f05270 */
[----:B------:R-:W-:Y:S02]  /*33c0*/  UIADD3 UR9, UPT, UPT, UR9, 0xc0, URZ ;  /* 0x000000c009097890 */ /* 0x000fe4000fffe0ff */
[----:B------:R-:W-:Y:S01]  /*33d0*/  UISETP.NE.AND UP0, UPT, UR18, 0x4, UPT ;  /* 0x000000041200788c */ /* 0x000fe2000bf05270 */
[----:B-12---:R-:W-:Y:S02]  /*33e0*/  SEL R0, RZ, 0x1, P0 ;  /* 0x00000001ff007807 */ /* 0x006fe40000000000 */
[----:B------:R-:W-:Y:S01]  /*33f0*/  SEL R10, R10, RZ, P0 ;  /* 0x000000ff0a0a7207 */ /* 0x000fe20000000000 */
[----:B------:R-:W-:Y:S01]  /*3400*/  USEL UR4, URZ, 0x1, UP0 ;  /* 0x00000001ff047887 */ /* 0x000fe20008000000 */
[----:B------:R-:W-:Y:S01]  /*3410*/  LOP3.LUT R9, R9, R0, RZ, 0x3c, !PT ;  /* 0x0000000009097212 */ /* 0x000fe200078e3cff */
[----:B------:R-:W-:Y:S01]  /*3420*/  USEL UR18, UR18, URZ, UP0 ;  /* 0x000000ff12127287 */ /* 0x000fe20008000000 */
[----:B------:R1:W-:Y:S03]  /*3430*/  UTCBAR [UR9], URZ ;  /* 0x000000ff090073e9 */ /* 0x0003e600080000ff */
[----:B------:R-:W-:Y:S01]  /*3440*/  LOP3.LUT R11, R11, UR4, RZ, 0x3c, !PT ;  /* 0x000000040b0b7c12 */ /* 0x000fe2000f8e3cff */
[----:B------:R-:W-:Y:S07]  /*3450*/  @P1 BRA `(.L_x_60) ;  /* 0xfffffff800c41947 */ /* 0x000fee000383ffff */
[----:B------:R-:W2:Y:S01]  /*3460*/  S2UR UR4, SR_CgaCtaId ;  /* 0x00000000000479c3 */ /* 0x000ea20000008800 */
[----:B------:R-:W-:Y:S01]  /*3470*/  ELECT P0, URZ, PT ;  /* 0x0000000000ff782f */ /* 0x000fe20003800000 */
[----:B------:R-:W-:Y:S01]  /*3480*/  IMAD.MOV.U32 R0, RZ, RZ, 0x1 ;  /* 0x00000001ff007424 */ /* 0x000fe200078e00ff */
[----:B------:R-:W-:Y:S01]  /*3490*/  UIADD3 UR6, UPT, UPT, UR6, 0xe0, URZ ;  /* 0x000000e006067890 */ /* 0x000fe2000fffe0ff */
[----:B------:R-:W-:Y:S01]  /*34a0*/  SHF.L.U32 R3, R11, 0x1f, RZ ;  /* 0x0000001f0b037819 */ /* 0x000fe200000006ff */
[----:B------:R-:W-:-:S03]  /*34b0*/  UMOV UR5, 0x40 ;  /* 0x0000004000057882 */ /* 0x000fc60000000000 */
[----:B------:R-:W-:Y:S01]  /*34c0*/  UVIRTCOUNT.DEALLOC.SMPOOL 0x80 ;  /* 0x000000800000784c */ /* 0x000fe20000000000 */
[----:B--2---:R-:W-:Y:S02]  /*34d0*/  ULEA UR4, UR4, UR5, 0x18 ;  /* 0x0000000504047291 */ /* 0x004fe4000f8ec0ff */
[----:B------:R-:W-:-:S07]  /*34e0*/  ULEA UR5, UR18, UR6, 0x3 ;  /* 0x0000000612057291 */ /* 0x000fce000f8e18ff */
[----:B------:R2:W-:Y:S02]  /*34f0*/  @P0 STS.U8 [UR4+0x1c], R0 ;  /* 0x00001c00ff000988 */ /* 0x0005e40008000004 */
[----:B------:R-:W3:Y:S02]  /*3500*/  SYNCS.PHASECHK.TRANS64.TRYWAIT P0, [UR5], R3 ;  /* 0x00000003ff0075a7 */ /* 0x000ee40008001105 */
[----:B--23--:R-:W-:Y:S05]  /*3510*/  @!P0 BRA `(.L_x_61) ;  /* 0x0000006000008947 */ /* 0x00cfea0003800000 */
.L_x_148:
[----:B------:R-:W-:-:S04]  /*3520*/  UIADD3 UR7, UPT, UPT, UR18, 0x1, URZ ;  /* 0x0000000112077890 */ /* 0x000fc8000fffe0ff */
[----:B------:R-:W-:-:S04]  /*3530*/  UISETP.NE.AND UP0, UPT, UR7, 0x4, UPT ;  /* 0x000000040700788c */ /* 0x000fc8000bf05270 */
[----:B------:R-:W-:Y:S02]  /*3540*/  USEL UR8, URZ, 0x1, UP0 ;  /* 0x00000001ff087887 */ /* 0x000fe40008000000 */
[----:B------:R-:W-:-:S04]  /*3550*/  USEL UR7, UR7, URZ, UP0 ;  /* 0x000000ff07077287 */ /* 0x000fc80008000000 */
[----:B------:R-:W-:Y:S01]  /*3560*/  ULEA UR5, UR7, UR6, 0x3 ;  /* 0x0000000607057291 */ /* 0x000fe2000f8e18ff */
[----:B------:R-:W-:-:S04]  /*3570*/  LOP3.LUT R2, R11, UR8, RZ, 0x3c, !PT ;  /* 0x000000080b027c12 */ /* 0x000fc8000f8e3cff */
[----:B--2---:R-:W-:-:S04]  /*3580*/  SHF.L.U32 R3, R2, 0x1f, RZ ;  /* 0x0000001f02037819 */ /* 0x004fc800000006ff */
[----:B------:R-:W2:Y:S02]  /*3590*/  SYNCS.PHASECHK.TRANS64.TRYWAIT P0, [UR5], R3 ;  /* 0x00000003ff0075a7 */ /* 0x000ea40008001105 */
[----:B--2---:R-:W-:Y:S05]  /*35a0*/  @!P0 BRA `(.L_x_62) ;  /* 0x0000005c00f48947 */ /* 0x004fea0003800000 */
.L_x_150:
        /* <DEDUP_REMOVED lines=9> */
.L_x_152:
[----:B------:R-:W-:-:S04]  /*3640*/  UIADD3 UR7, UPT, UPT, UR7, 0x1, URZ ;  /* 0x0000000107077890 */ /* 0x000fc8000fffe0ff */
[----:B------:R-:W-:-:S04]  /*3650*/  UISETP.NE.AND UP0, UPT, UR7, 0x4, UPT ;  /* 0x000000040700788c */ /* 0x000fc8000bf05270 */
[----:B------:R-:W-:Y:S02]  /*3660*/  USEL UR5, URZ, 0x1, UP0 ;  /* 0x00000001ff057887 */ /* 0x000fe40008000000 */
[----:B------:R-:W-:-:S04]  /*3670*/  USEL UR7, UR7, URZ, UP0 ;  /* 0x000000ff07077287 */ /* 0x000fc80008000000 */
[----:B------:R-:W-:Y:S01]  /*3680*/  ULEA UR7, UR7, UR6, 0x3 ;  /* 0x0000000607077291 */ /* 0x000fe2000f8e18ff */
[----:B--2---:R-:W-:-:S04]  /*3690*/  LOP3.LUT R3, R2, UR5, RZ, 0x3c, !PT ;  /* 0x0000000502037c12 */ /* 0x004fc8000f8e3cff */
[----:B------:R-:W-:-:S04]  /*36a0*/  SHF.L.U32 R3, R3, 0x1f, RZ ;  /* 0x0000001f03037819 */ /* 0x000fc800000006ff */
[----:B------:R-:W2:Y:S02]  /*36b0*/  SYNCS.PHASECHK.TRANS64.TRYWAIT P0, [UR7], R3 ;  /* 0x00000003ff0075a7 */ /* 0x000ea40008001107 */
[----:B--2---:R-:W-:Y:S05]  /*36c0*/  @!P0 BRA `(.L_x_64) ;  /* 0x0000005c00dc8947 */ /* 0x004fea0003800000 */
.L_x_154:
[----:B------:R-:W-:Y:S01]  /*36d0*/  NOP ;  /* 0x0000000000007918 */ /* 0x000fe20000000000 */
[----:B--2---:R-:W2:Y:S01]  /*36e0*/  LDS R0, [UR4+0x14] ;  /* 0x00001404ff007984 */ /* 0x004ea20008000800 */
[----:B------:R-:W-:Y:S01]  /*36f0*/  ULOP3.LUT UR6, UR19, 0xffff, URZ, 0xc0, !UPT ;  /* 0x0000ffff13067892 */ /* 0x000fe2000f8ec0ff */
[----:B------:R-:W-:Y:S01]  /*3700*/  UMOV UR8, 0xffff ;  /* 0x0000ffff00087882 */ /* 0x000fe20000000000 */
[----:B------:R-:W-:Y:S02]  /*3710*/  UMOV UR5, 0x1 ;  /* 0x0000000100057882 */ /* 0x000fe40000000000 */
[----:B------:R-:W-:-:S04]  /*3720*/  USHF.R.U32.HI UR6, URZ, 0x5, UR6 ;  /* 0x00000005ff067899 */ /* 0x000fc80008011606 */
[----:B------:R-:W-:Y:S02]  /*3730*/  USHF.L.U32 UR8, UR8, UR6, URZ ;  /* 0x0000000608087299 */ /* 0x000fe400080006ff */
[----:B------:R-:W-:-:S04]  /*3740*/  USHF.L.U32 UR5, UR5, UR6, URZ ;  /* 0x0000000605057299 */ /* 0x000fc800080006ff */
[----:B--2---:R-:W-:-:S04]  /*3750*/  LOP3.LUT R0, R0, UR8, RZ, 0xc0, !PT ;  /* 0x0000000800007c12 */ /* 0x004fc8000f8ec0ff */
[----:B------:R-:W-:-:S13]  /*3760*/  ISETP.NE.AND P0, PT, R0, UR8, PT ;  /* 0x0000000800007c0c */ /* 0x000fda000bf05270 */
[----:B------:R-:W-:Y:S05]  /*3770*/  @P0 BRA `(.L_x_65) ;  /* 0x0000000000580947 */ /* 0x000fea0003800000 */
[----:B------:R-:W2:Y:S02]  /*3780*/  LDS R0, [UR4+0x18] ;  /* 0x00001804ff007984 */ /* 0x000ea40008000800 */
[----:B--2---:R-:W-:-:S04]  /*3790*/  LOP3.LUT R0, R0, UR5, RZ, 0xc0, !PT ;  /* 0x0000000500007c12 */ /* 0x004fc8000f8ec0ff */
[----:B------:R-:W-:-:S13]  /*37a0*/  ISETP.NE.AND P0, PT, R0, UR5, PT ;  /* 0x0000000500007c0c */ /* 0x000fda000bf05270 */
[----:B------:R-:W-:Y:S05]  /*37b0*/  @P0 BRA `(.L_x_66) ;  /* 0x00000000003c0947 */ /* 0x000fea0003800000 */
[----:B------:R-:W2:Y:S01]  /*37c0*/  S2R R2, SR_LANEID ;  /* 0x0000000000027919 */ /* 0x000ea20000000000 */
[----:B------:R-:W-:Y:S01]  /*37d0*/  ULOP3.LUT UR8, URZ, UR8, URZ, 0x33, !UPT ;  /* 0x00000008ff087292 */ /* 0x000fe2000f8e33ff */
[----:B------:R-:W-:Y:S01]  /*37e0*/  LOP3.LUT R4, RZ, UR5, RZ, 0x33, !PT ;  /* 0x00000005ff047c12 */ /* 0x000fe2000f8e33ff */
[----:B------:R-:W-:Y:S02]  /*37f0*/  VOTEU.ANY UR7, UPT, PT ;  /* 0x0000000000077886 */ /* 0x000fe400038e0100 */
[----:B------:R-:W-:Y:S01]  /*3800*/  UFLO.U32 UR7, UR7 ;  /* 0x00000007000772bd */ /* 0x000fe200080e0000 */
[----:B------:R-:W3:Y:S01]  /*3810*/  REDUX UR5, R4 ;  /* 0x00000000040573c4 */ /* 0x000ee20000000000 */
[----:B------:R-:W-:-:S06]  /*3820*/  IMAD.U32 R0, RZ, RZ, UR8 ;  /* 0x00000008ff007e24 */ /* 0x000fcc000f8e00ff */
[----:B------:R1:W-:Y:S01]  /*3830*/  UTCATOMSWS.AND URZ, UR8 ;  /* 0x0000000800ff79e3 */ /* 0x0003e20008000000 */
[----:B------:R-:W4:Y:S01]  /*3840*/  REDUX UR6, R0 ;  /* 0x00000000000673c4 */ /* 0x000f220000000000 */
[----:B--2---:R-:W-:Y:S01]  /*3850*/  ISETP.EQ.U32.AND P0, PT, R2, UR7, PT ;  /* 0x0000000702007c0c */ /* 0x004fe2000bf02070 */
[----:B---3--:R-:W-:Y:S01]  /*3860*/  IMAD.U32 R2, RZ, RZ, UR5 ;  /* 0x00000005ff027e24 */ /* 0x008fe2000f8e00ff */
[----:B----4-:R-:W-:-:S11]  /*3870*/  MOV R3, UR6 ;  /* 0x0000000600037c02 */ /* 0x010fd60008000f00 */
[----:B------:R1:W-:Y:S04]  /*3880*/  @P0 ATOMS.AND RZ, [UR4+0x14], R3 ;  /* 0x00001403ffff098c */ /* 0x0003e8000a800004 */
[----:B------:R1:W-:Y:S01]  /*3890*/  @P0 ATOMS.AND RZ, [UR4+0x18], R2 ;  /* 0x00001802ffff098c */ /* 0x0003e2000a800004 */
[----:B------:R-:W-:Y:S05]  /*38a0*/  BRA `(.L_x_67) ;  /* 0x0000000000147947 */ /* 0x000fea0003800000 */
.L_x_66:
[----:B------:R-:W-:Y:S02]  /*38b0*/  MOV R2, 0x38d0 ;  /* 0x000038d000027802 */ /* 0x000fe40000000f00 */
[----:B-1--45:R-:W-:Y:S05]  /*38c0*/  CALL.REL.NOINC `($__internal_0_$__cuda_sm10x_tcgen05_guardrail_trap_col_being_dealloced_not_returned_by_alloc) ;  /* 0x0000006000c07944 */ /* 0x032fea0003c00000 */
[----:B------:R-:W-:Y:S05]  /*38d0*/  BRA `(.L_x_67) ;  /* 0x0000000000087947 */ /* 0x000fea0003800000 */
.L_x_65:
[----:B------:R-:W-:Y:S02]  /*38e0*/  MOV R2, 0x3900 ;  /* 0x0000390000027802 */ /* 0x000fe40000000f00 */
[----:B-1--45:R-:W-:Y:S05]  /*38f0*/  CALL.REL.NOINC `($__internal_2_$__cuda_sm10x_tcgen05_guardrail_trap_unallocated_columns_being_dealloced) ;  /* 0x0000006000cc7944 */ /* 0x032fea0003c00000 */
.L_x_67:
[----:B------:R-:W-:Y:S01]  /*3900*/  NOP ;  /* 0x0000000000007918 */ /* 0x000fe20000000000 */
[----:B-1----:R-:W-:Y:S05]  /*3910*/  EXIT ;  /* 0x000000000000794d */ /* 0x002fea0003800000 */
.L_x_49:
[----:B------:R-:W-:-:S09]  /*3920*/  UISETP.NE.OR UP2, UPT, UR8, 0x3, !UP2 ;  /* 0x000000030800788c */ /* 0x000fd2000d745670 */
[----:B------:R-:W-:Y:S05]  /*3930*/  BRA.U UP2, `(.L_x_68) ;  /* 0x0000001102147547 */ /* 0x000fea000b800000 */
[----:B------:R-:W1:Y:S01]  /*3940*/  LDC R0, c[0x0][0xb30] ;  /* 0x0002cc00ff007b82 */ /* 0x000e620000000800 */
[----:B------:R-:W2:Y:S01]  /*3950*/  LDCU.64 UR8, c[0x0][0x888] ;  /* 0x00011100ff0877ac */ /* 0x000ea20008000a00 */
[----:B------:R-:W-:Y:S02]  /*3960*/  HFMA2 R29, -RZ, RZ, 0, 0 ;  /* 0x00000000ff1d7431 */ /* 0x000fe400000001ff */
[----:B------:R-:W-:Y:S01]  /*3970*/  IMAD.MOV.U32 R31, RZ, RZ, 0x1 ;  /* 0x00000001ff1f7424 */ /* 0x000fe200078e00ff */
[----:B------:R-:W-:Y:S01]  /*3980*/  MOV R23, 0x1000 ;  /* 0x0000100000177802 */ /* 0x000fe20000000f00 */
[----:B------:R-:W4:Y:S01]  /*3990*/  LDCU.64 UR4, c[0x0][0x890] ;  /* 0x00011200ff0477ac */ /* 0x000f220008000a00 */
[----:B------:R-:W-:Y:S01]  /*39a0*/  IMAD.MOV.U32 R30, RZ, RZ, RZ ;  /* 0x000000ffff1e7224 */ /* 0x000fe200078e00ff */
[----:B------:R-:W3:Y:S01]  /*39b0*/  LDC R19, c[0x0][0x370] ;  /* 0x0000dc00ff137b82 */ /* 0x000ee20000000800 */
[----:B------:R-:W-:Y:S01]  /*39c0*/  UMOV UR7, 0x400 ;  /* 0x0000040000077882 */ /* 0x000fe20000000000 */
[----:B------:R-:W-:-:S02]  /*39d0*/  UPLOP3.LUT UP1, UPT, UPT, UPT, UPT, 0x40, 0x4 ;  /* 0x000000000004789c */ /* 0x000fc40003f2e870 */
[----:B------:R-:W-:-:S04]  /*39e0*/  ULEA UR7, UR37, UR7, 0x18 ;  /* 0x0000000725077291 */ /* 0x000fc8000f8ec0ff */
[----:B------:R-:W3:Y:S01]  /*39f0*/  LDC R2, c[0x0][0xb0c] ;  /* 0x0002c300ff027b82 */ /* 0x000ee20000000800 */
[----:B------:R-:W-:Y:S02]  /*3a00*/  UIADD3 UR13, UPT, UPT, UR7, 0x68, URZ ;  /* 0x00000068070d7890 */ /* 0x000fe4000fffe0ff */
[----:B--2---:R-:W-:Y:S02]  /*3a10*/  UISETP.NE.U32.AND UP2, UPT, UR8, URZ, UPT ;  /* 0x000000ff0800728c */ /* 0x004fe4000bf45070 */
[----:B------:R-:W-:Y:S02]  /*3a20*/  UIADD3 UR33, UPT, UPT, UR7, 0x50, URZ ;  /* 0x0000005007217890 */ /* 0x000fe4000fffe0ff */
[----:B----4-:R-:W-:Y:S01]  /*3a30*/  UISETP.NE.U32.AND UP3, UPT, UR4, URZ, UPT ;  /* 0x000000ff0400728c */ /* 0x010fe2000bf65070 */
[----:B------:R-:W2:Y:S01]  /*3a40*/  LDC R18, c[0x0][0xb20] ;  /* 0x0002c800ff127b82 */ /* 0x000ea20000000800 */
[----:B-1----:R-:W-:Y:S01]  /*3a50*/  ISETP.NE.AND P1, PT, R0, 0x1, PT ;  /* 0x000000010000780c */ /* 0x002fe20003f25270 */
[----:B------:R-:W-:-:S02]  /*3a60*/  UISETP.NE.AND.EX UP2, UPT, UR9, URZ, UPT, UP2 ;  /* 0x000000ff0900728c */ /* 0x000fc4000bf45320 */
[----:B------:R-:W-:Y:S02]  /*3a70*/  UIADD3 UR25, UPT, UPT, UR7, 0x58, URZ ;  /* 0x0000005807197890 */ /* 0x000fe4000fffe0ff */
[----:B------:R-:W-:Y:S02]  /*3a80*/  UIADD3 UR17, UPT, UPT, UR7, 0x60, URZ ;  /* 0x0000006007117890 */ /* 0x000fe4000fffe0ff */
[----:B------:R-:W1:Y:S01]  /*3a90*/  LDC.64 R32, c[0x0][0x348] ;  /* 0x0000d200ff207b82 */ /* 0x000e620000000a00 */
[----:B------:R-:W-:Y:S02]  /*3aa0*/  UPRMT UR13, UR37, 0x654, UR13 ;  /* 0x00000654250d7896 */ /* 0x000fe4000800000d */
[----:B------:R-:W-:-:S05]  /*3ab0*/  UISETP.NE.AND.EX UP3, UPT, UR5, URZ, UPT, UP3 ;  /* 0x000000ff0500728c */ /* 0x000fca000bf65330 */
[----:B------:R-:W4:Y:S08]  /*3ac0*/  LDC.64 R16, c[0x0][0xb10] ;  /* 0x0002c400ff107b82 */ /* 0x000f300000000a00 */
[----:B------:R-:W1:Y:S08]  /*3ad0*/  LDC.64 R6, c[0x0][0xb18] ;  /* 0x0002c600ff067b82 */ /* 0x000e700000000a00 */
[----:B------:R-:W1:Y:S08]  /*3ae0*/  LDC.64 R4, c[0x0][0xb28] ;  /* 0x0002ca00ff047b82 */ /* 0x000e700000000a00 */
[----:B--23--:R-:W1:Y:S02]  /*3af0*/  LDC R22, c[0x0][0x374] ;  /* 0x0000dd00ff167b82 */ /* 0x00ce640000000800 */
.L_x_79:
[C---:B------:R-:W-:Y:S02]  /*3b00*/  LEA R0, R30.reuse, UR7, 0x3 ;  /* 0x000000071e007c11 */ /* 0x040fe4000f8e18ff */
[----:B------:R-:W-:Y:S02]  /*3b10*/  SHF.L.U32 R3, R29, 0x1f, RZ ;  /* 0x0000001f1d037819 */ /* 0x000fe400000006ff */
[----:B------:R-:W-:Y:S02]  /*3b20*/  LEA R24, R30, UR7, 0x4 ;  /* 0x000000071e187c11 */ /* 0x000fe4000f8e20ff */
[----:B--2---:R-:W2:Y:S02]  /*3b30*/  SYNCS.PHASECHK.TRANS64.TRYWAIT P0, [R0+URZ+0xa0], R3 ;  /* 0x0000a003000075a7 */ /* 0x004ea400080011ff */
[----:B--2---:R-:W-:Y:S05]  /*3b40*/  @!P0 BRA `(.L_x_69) ;  /* 0x0000005800d48947 */ /* 0x004fea0003800000 */
.L_x_155:
[----:B------:R-:W-:Y:S01]  /*3b50*/  ISETP.GE.AND P0, PT, R40, 0x1, PT ;  /* 0x000000012800780c */ /* 0x000fe20003f06270 */
[----:B------:R-:W3:Y:S01]  /*3b60*/  LDS.128 R24, [R24+0x130] ;  /* 0x0001300018187984 */ /* 0x000ee20000000c00 */
[----:B--2---:R-:W-:Y:S01]  /*3b70*/  VIADD R0, R0, 0xb0 ;  /* 0x000000b000007836 */ /* 0x004fe20000000000 */
[----:B------:R-:W-:Y:S01]  /*3b80*/  @!PT LDS RZ, [RZ] ;  /* 0x00000000fffff984 */ /* 0x000fe20000000800 */
[----:B------:R-:W-:Y:S01]  /*3b90*/  @!PT LDS RZ, [RZ] ;  /* 0x00000000fffff984 */ /* 0x000fe20000000800 */
[----:B------:R-:W-:Y:S01]  /*3ba0*/  @!PT LDS RZ, [RZ] ;  /* 0x00000000fffff984 */ /* 0x000fe20000000800 */
[----:B------:R-:W-:Y:S01]  /*3bb0*/  @!PT LDS RZ, [RZ] ;  /* 0x00000000fffff984 */ /* 0x000fe20000000800 */
[----:B------:R2:W-:Y:S06]  /*3bc0*/  MEMBAR.ALL.CTA ;  /* 0x0000000000007992 */ /* 0x0005ec0000008000 */
[----:B--2---:R-:W2:Y:S01]  /*3bd0*/  FENCE.VIEW.ASYNC.S ;  /* 0x00000000000073c6 */ /* 0x004ea20000000000 */
[----:B------:R-:W-:Y:S04]  /*3be0*/  PRMT R0, RZ, 0x654, R0 ;  /* 0x00000654ff007816 */ /* 0x000fe80000000000 */
[----:B--2---:R2:W-:Y:S01]  /*3bf0*/  SYNCS.ARRIVE.TRANS64.RED.A1T0 RZ, [R0+URZ], RZ ;  /* 0x000000ff00ff79a7 */ /* 0x0045e200081004ff */
[----:B---3--:R-:W-:Y:S11]  /*3c00*/  LOP3.LUT P3, RZ, R26, 0x1, RZ, 0xc0, !PT ;  /* 0x000000011aff7812 */ /* 0x008ff6000786c0ff */
[----:B------:R-:W-:Y:S02]  /*3c10*/  @!UPT UIADD3 URZ, UPT, UPT, URZ, URZ, URZ ;  /* 0x000000fffffff290 */ /* 0x000fe4000fffe0ff */
[----:B------:R-:W-:Y:S02]  /*3c20*/  @P3 MOV R13, R24 ;  /* 0x00000018000d3202 */ /* 0x000fe40000000f00 */
[----:B------:R-:W-:Y:S01]  /*3c30*/  @P3 LOP3.LUT R8, R25, 0xffff, RZ, 0xc0, !PT ;  /* 0x0000ffff19083812 */ /* 0x000fe200078ec0ff */
[----:B--2---:R-:W-:Y:S06]  /*3c40*/  @!P0 BRA `(.L_x_70) ;  /* 0x0000000000a48947 */ /* 0x004fec0003800000 */
[----:B-1----:R-:W-:Y:S01]  /*3c50*/  IMAD.HI.U32 R35, R22, R7, RZ ;  /* 0x0000000716237227 */ /* 0x002fe200078e00ff */
[----:B------:R-:W-:Y:S02]  /*3c60*/  ISETP.NE.AND P0, PT, R6, 0x1, PT ;  /* 0x000000010600780c */ /* 0x000fe40003f05270 */
[----:B------:R-:W-:Y:S01]  /*3c70*/  ISETP.NE.AND P2, PT, R40, 0x1, PT ;  /* 0x000000012800780c */ /* 0x000fe20003f45270 */
[----:B----4-:R-:W-:Y:S01]  /*3c80*/  IMAD.HI.U32 R34, R19, R16, RZ ;  /* 0x0000001013227227 */ /* 0x010fe200078e00ff */
[----:B------:R-:W-:Y:S02]  /*3c90*/  SHF.R.U32.HI R35, RZ, R18, R35 ;  /* 0x00000012ff237219 */ /* 0x000fe40000011623 */
[----:B------:R-:W-:Y:S01]  /*3ca0*/  ISETP.NE.AND P4, PT, R2, 0x1, PT ;  /* 0x000000010200780c */ /* 0x000fe20003f85270 */
[----:B------:R-:W-:Y:S01]  /*3cb0*/  IMAD.HI.U32 R36, R13, R16, RZ ;  /* 0x000000100d247227 */ /* 0x000fe200078e00ff */
[----:B------:R-:W-:Y:S02]  /*3cc0*/  SHF.R.U32.HI R34, RZ, R17, R34 ;  /* 0x00000011ff227219 */ /* 0x000fe40000011622 */
[----:B------:R-:W-:Y:S01]  /*3cd0*/  SEL R3, R22, R35, !P0 ;  /* 0x0000002316037207 */ /* 0x000fe20004000000 */
[C---:B------:R-:W-:Y:S01]  /*3ce0*/  IMAD.HI.U32 R35, R8.reuse, R7, RZ ;  /* 0x0000000708237227 */ /* 0x040fe200078e00ff */
[----:B------:R-:W-:Y:S02]  /*3cf0*/  SEL R11, R19, R34, !P4 ;  /* 0x00000022130b7207 */ /* 0x000fe40006000000 */
[----:B------:R-:W-:Y:S01]  /*3d00*/  SHF.R.U32.HI R36, RZ, R17, R36 ;  /* 0x00000011ff247219 */ /* 0x000fe20000011624 */
[----:B------:R-:W-:Y:S01]  /*3d10*/  IMAD.HI.U32 R38, R3, R4, RZ ;  /* 0x0000000403267227 */ /* 0x000fe200078e00ff */
[----:B------:R-:W-:Y:S03]  /*3d20*/  SHF.R.U32.HI R35, RZ, R18, R35 ;  /* 0x00000012ff237219 */ /* 0x000fe60000011623 */
[----:B------:R-:W-:Y:S01]  /*3d30*/  IMAD.HI.U32 R34, R11, R4, RZ ;  /* 0x000000040b227227 */ /* 0x000fe200078e00ff */
[----:B------:R-:W-:Y:S02]  /*3d40*/  @P2 SHF.R.U32.HI R3, RZ, R5, R38 ;  /* 0x00000005ff032219 */ /* 0x000fe40000011626 */
[----:B------:R-:W-:Y:S02]  /*3d50*/  SEL R9, R8, R35, !P0 ;  /* 0x0000002308097207 */ /* 0x000fe40004000000 */
[----:B------:R-:W-:Y:S01]  /*3d60*/  @P2 SHF.R.U32.HI R11, RZ, R5, R34 ;  /* 0x00000005ff0b2219 */ /* 0x000fe20000011622 */
[C---:B------:R-:W-:Y:S01]  /*3d70*/  IMAD R10, R40.reuse, R3, RZ ;  /* 0x00000003280a7224 */ /* 0x040fe200078e02ff */
[----:B------:R-:W-:Y:S01]  /*3d80*/  SEL R3, R13, R36, !P4 ;  /* 0x000000240d037207 */ /* 0x000fe20006000000 */
[C---:B------:R-:W-:Y:S03]  /*3d90*/  IMAD.HI.U32 R14, R9.reuse, R4, RZ ;  /* 0x00000004090e7227 */ /* 0x040fe600078e00ff */
[----:B------:R-:W-:Y:S01]  /*3da0*/  ISETP.GE.AND P0, PT, R9, R10, PT ;  /* 0x0000000a0900720c */ /* 0x000fe20003f06270 */
[C---:B------:R-:W-:Y:S01]  /*3db0*/  IMAD R12, R40.reuse, R11, RZ ;  /* 0x0000000b280c7224 */ /* 0x040fe200078e02ff */
[-C--:B------:R-:W-:Y:S04]  /*3dc0*/  SHF.R.U32.HI R14, RZ, R5.reuse, R14 ;  /* 0x00000005ff0e7219 */ /* 0x080fe8000001160e */
[----:B------:R-:W-:Y:S02]  /*3dd0*/  ISETP.GE.OR P0, PT, R3, R12, P0 ;  /* 0x0000000c0300720c */ /* 0x000fe40000706670 */
[----:B------:R-:W-:Y:S05]  /*3de0*/  SEL R15, R9, R14, !P2 ;  /* 0x0000000e090f7207 */ /* 0x000fea0005000000 */
[----:B------:R-:W-:Y:S04]  /*3df0*/  IMAD.MOV R14, RZ, RZ, -R15 ;  /* 0x000000ffff0e7224 */ /* 0x000fe800078e0a0f */
[----:B------:R-:W-:Y:S02]  /*3e00*/  IMAD R14, R40, R14, R9 ;  /* 0x0000000e280e7224 */ /* 0x000fe400078e0209 */
[C---:B------:R-:W-:Y:S05]  /*3e10*/  @!P0 IMAD.HI.U32 R10, R3.reuse, R4, RZ ;  /* 0x00000004030a8227 */ /* 0x040fea00078e00ff */
[----:B------:R-:W-:Y:S04]  /*3e20*/  @!P0 SHF.R.U32.HI R10, RZ, R5, R10 ;  /* 0x00000005ff0a8219 */ /* 0x000fe8000001160a */
[----:B------:R-:W-:Y:S01]  /*3e30*/  @!P0 SEL R0, R3, R10, !P2 ;  /* 0x0000000a03008207 */ /* 0x000fe20005000000 */
[----:B------:R-:W-:Y:S03]  /*3e40*/  IMAD.MOV R10, RZ, RZ, -R3 ;  /* 0x000000ffff0a7224 */ /* 0x000fe600078e0a03 */
[----:B------:R-:W-:Y:S01]  /*3e50*/  @!P0 IADD3 R15, PT, PT, R15, -R0, RZ ;  /* 0x800000000f0f8210 */ /* 0x000fe20007ffe0ff */
[----:B------:R-:W-:Y:S01]  /*3e60*/  @!P0 IMAD R0, R11, R14, R0 ;  /* 0x0000000e0b008224 */ /* 0x000fe200078e0200 */
[----:B------:R-:W-:Y:S01]  /*3e70*/  IADD3 R11, PT, PT, -R9, RZ, RZ ;  /* 0x000000ff090b7210 */ /* 0x000fe20007ffe1ff */
[----:B------:R-:W-:Y:S02]  /*3e80*/  IMAD R13, R2, R10, R13 ;  /* 0x0000000a020d7224 */ /* 0x000fe400078e020d */
[----:B------:R-:W-:Y:S02]  /*3e90*/  @!P0 IMAD R9, R15, R40, R3 ;  /* 0x000000280f098224 */ /* 0x000fe400078e0203 */
[----:B------:R-:W-:Y:S02]  /*3ea0*/  @!P0 IMAD.MOV.U32 R3, RZ, RZ, R0 ;  /* 0x000000ffff038224 */ /* 0x000fe400078e0000 */
[----:B------:R-:W-:Y:S02]  /*3eb0*/  IMAD R8, R6, R11, R8 ;  /* 0x0000000b06087224 */ /* 0x000fe400078e0208 */
[----:B------:R-:W-:Y:S02]  /*3ec0*/  IMAD R13, R3, R2, R13 ;  /* 0x00000002030d7224 */ /* 0x000fe400078e020d */
[----:B------:R-:W-:Y:S02]  /*3ed0*/  IMAD R8, R9, R6, R8 ;  /* 0x0000000609087224 */ /* 0x000fe400078e0208 */
.L_x_70:
[----:B------:R-:W-:Y:S05]  /*3ee0*/  BRA.U UP1, `(.L_x_71) ;  /* 0x0000000101107547 */ /* 0x000fea000b800000 */
[----:B------:R-:W-:Y:S04]  /*3ef0*/  MOV R0, UR6 ;  /* 0x0000000600007c02 */ /* 0x000fe80008000f00 */
[----:B------:R-:W-:Y:S04]  /*3f00*/  SHF.L.U32 R3, R0, 0x1f, RZ ;  /* 0x0000001f00037819 */ /* 0x000fe800000006ff */
[----:B------:R-:W2:Y:S02]  /*3f10*/  SYNCS.PHASECHK.TRANS64.TRYWAIT P0, [UR7+0x98], R3 ;  /* 0x00009803ff0075a7 */ /* 0x000ea40008001107 */
[----:B--2---:R-:W-:Y:S05]  /*3f20*/  @!P0 BRA `(.L_x_72) ;  /* 0x0000005400f08947 */ /* 0x004fea0003800000 */
.L_x_71:
[----:B------:R-:W-:Y:S02]  /*3f30*/  R2UR UR35, R21 ;  /* 0x00000000152372ca */ /* 0x000fe400000e0000 */
[----:B------:R-:W-:Y:S02]  /*3f40*/  R2UR UR34, R20 ;  /* 0x00000000142272ca */ /* 0x000fe400000e0000 */
[----:B------:R-:W-:Y:S02]  /*3f50*/  ISETP.NE.U32.AND P2, PT, RZ, UR4, PT ;  /* 0x00000004ff007c0c */ /* 0x000fe4000bf45070 */
[----:B------:R-:W-:Y:S02]  /*3f60*/  SHF.L.U32 R12, R31, 0x1f, RZ ;  /* 0x0000001f1f0c7819 */ /* 0x000fe400000006ff */
[----:B------:R-:W-:Y:S05]  /*3f70*/  ISETP.NE.AND.EX P2, PT, RZ, UR5, PT, P2 ;  /* 0x00000005ff007c0c */ /* 0x000fea000bf45320 */
[----:B------:R-:W-:Y:S02]  /*3f80*/  USHF.L.U32 UR35, UR35, 0x6, URZ ;  /* 0x0000000623237899 */ /* 0x000fe400080006ff */
[----:B------:R-:W-:Y:S01]  /*3f90*/  USHF.L.U32 UR34, UR34, 0x8, URZ ;  /* 0x0000000822227899 */ /* 0x000fe200080006ff */
[----:B------:R-:W-:Y:S11]  /*3fa0*/  BRA.U !UP3, `(.L_x_73) ;  /* 0x000000010b347547 */ /* 0x000ff6000b800000 */
[----:B------:R-:W-:Y:S01]  /*3fb0*/  UPLOP3.LUT UP0, UPT, UPT, UPT, UP2, 0x80, 0x8 ;  /* 0x000000000008789c */ /* 0x000fe20003f0f020 */
[----:B--2---:R-:W-:Y:S02]  /*3fc0*/  HFMA2 R0, -RZ, RZ, 0, 5.9604644775390625e-08 ;  /* 0x00000001ff007431 */ /* 0x004fe400000001ff */
[----:B------:R-:W-:Y:S03]  /*3fd0*/  IMAD.MOV.U32 R91, RZ, RZ, 0x1 ;  /* 0x00000001ff5b7424 */ /* 0x000fe600078e00ff */
[----:B------:R-:W-:Y:S05]  /*3fe0*/  PLOP3.LUT P0, PT, PT, PT, UP0, 0x80, 0x8 ;  /* 0x000000000008781c */ /* 0x000fea0003f0f008 */
[----:B------:R-:W2:Y:S01]  /*3ff0*/  @UP0 LDCU.64 UR10, c[0x0][0x888] ;  /* 0x00011100ff0a07ac */ /* 0x000ea20008000a00 */
[----:B------:R-:W-:Y:S07]  /*4000*/  @UP0 UIMAD UR8, UR36, UR4, URZ ;  /* 0x00000004240802a4 */ /* 0x000fee000f8e02ff */
[----:B------:R-:W-:Y:S01]  /*4010*/  @!P0 PRMT R91, R0, 0x7610, R91 ;  /* 0x00007610005b8816 */ /* 0x000fe2000000005b */
[----:B--2---:R-:W-:Y:S03]  /*4020*/  @UP0 UIMAD.WIDE UR10, UR8, 0x4, UR10 ;  /* 0x00000004080a08a5 */ /* 0x004fe6000f8e020a */
[----:B------:R-:W2:Y:S03]  /*4030*/  @!UP0 LDCU UR8, c[0x0][0x880] ;  /* 0x00011000ff0887ac */ /* 0x000ea60008000800 */
[----:B------:R-:W-:Y:S01]  /*4040*/  IMAD.U32 R10, RZ, RZ, UR10 ;  /* 0x0000000aff0a7e24 */ /* 0x000fe2000f8e00ff */
[----:B------:R-:W-:Y:S05]  /*4050*/  MOV R11, UR11 ;  /* 0x0000000b000b7c02 */ /* 0x000fea0008000f00 */
[----:B-----5:R3:W5:Y:S02]  /*4060*/  @P0 LDG.E R50, desc[UR46][R10.64] ;  /* 0x0000002e0a320981 */ /* 0x020764000c1e1900 */
[----:B--23--:R-:W-:Y:S07]  /*4070*/  @!P0 IMAD.U32 R50, RZ, RZ, UR8 ;  /* 0x00000008ff328e24 */ /* 0x00cfee000f8e00ff */
.L_x_73:
[----:B-----5:R-:W-:Y:S01]  /*4080*/  @!P2 ISETP.EQ.AND P0, PT, R50, RZ, PT ;  /* 0x000000ff3200a20c */ /* 0x020fe20003f02270 */
[----:B------:R-:W-:Y:S01]  /*4090*/  @!UPT UIADD3 URZ, UPT, UPT, URZ, URZ, URZ ;  /* 0x000000fffffff290 */ /* 0x000fe2000fffe0ff */
[----:B------:R-:W-:Y:S11]  /*40a0*/  @!P2 BRA `(.L_x_74) ;  /* 0x000000000014a947 */ /* 0x000ff60003800000 */
[----:B------:R-:W-:Y:S02]  /*40b0*/  LOP3.LUT P2, RZ, R91, 0xff, RZ, 0xc0, !PT ;  /* 0x000000ff5bff7812 */ /* 0x000fe4000784c0ff */
[----:B------:R-:W-:Y:S04]  /*40c0*/  PLOP3.LUT P0, PT, PT, PT, UP0, 0x80, 0x8 ;  /* 0x000000000008781c */ /* 0x000fe80003f0f008 */
[----:B------:R-:W-:Y:S07]  /*40d0*/  PLOP3.LUT P0, PT, P0, PT, PT, 0x8, 0x80 ;  /* 0x000000000080781c */ /* 0x000fee000070e170 */
[----:B------:R-:W-:Y:S11]  /*40e0*/  @P2 ISETP.EQ.AND P0, PT, R50, RZ, PT ;  /* 0x000000ff3200220c */ /* 0x000ff60003f02270 */
[----:B------:R-:W-:Y:S02]  /*40f0*/  @!UPT UIADD3 URZ, UPT, UPT, URZ, URZ, URZ ;  /* 0x000000fffffff290 */ /* 0x000fe4000fffe0ff */
.L_x_74:
[----:B------:R-:W3:Y:S01]  /*4100*/  SYNCS.PHASECHK.TRANS64.TRYWAIT P2, [UR7+0x70], R12 ;  /* 0x0000700cff0075a7 */ /* 0x000ee20008041107 */
[----:B------:R-:W-:Y:S04]  /*4110*/  ELECT P4, URZ, PT ;  /* 0x0000000000ff782f */ /* 0x000fe80003880000 */
[----:B------:R-:W-:Y:S11]  /*4120*/  PLOP3.LUT P4, PT, P0, P4, PT, 0xf2, 0x2f ;  /* 0x00000000002f781c */ /* 0x000ff60000789e72 */
[----:B------:R-:W-:Y:S02]  /*4130*/  @!UPT UIADD3 URZ, UPT, UPT, URZ, URZ, URZ ;  /* 0x000000fffffff290 */ /* 0x000fe4000fffe0ff */
[----:B-1----:R-:W-:Y:S05]  /*4140*/  @!P4 IADD3 R9, P0, PT, R32, 0x580, RZ ;  /* 0x000005802009c810 */ /* 0x002fea0007f1e0ff */
[----:B--2---:R-:W-:Y:S01]  /*4150*/  @!P4 IMAD.X R0, RZ, RZ, R33, P0 ;  /* 0x000000ffff00c224 */ /* 0x004fe200000e0621 */
[----:B---3--:R-:W-:Y:S07]  /*4160*/  @!P2 BRA `(.L_x_75) ;  /* 0x000000540078a947 */ /* 0x008fee0003800000 */
.L_x_158:
[----:B------:R-:W-:Y:S01]  /*4170*/  @!P4 R2UR UR8, R0 ;  /* 0x000000000008c2ca */ /* 0x000fe200000e0000 */
[----:B------:R-:W-:Y:S01]  /*4180*/  VOTEU.ALL UP1, P4 ;  /* 0x0000000000ff7886 */ /* 0x000fe20002020000 */
[----:B------:R-:W-:Y:S01]  /*4190*/  @!P4 R2UR UR9, R9 ;  /* 0x000000000909c2ca */ /* 0x000fe200000e0000 */
[----:B------:R-:W-:Y:S01]  /*41a0*/  @!P4 IMAD.MOV.U32 R0, RZ, RZ, 0x1000 ;  /* 0x00001000ff00c424 */ /* 0x000fe200078e00ff */
[----:B------:R-:W-:Y:S01]  /*41b0*/  UMOV UR10, 0x0 ;  /* 0x00000000000a7882 */ /* 0x000fe20000000000 */
[----:B------:R-:W-:Y:S01]  /*41c0*/  UMOV UR11, 0x10000000 ;  /* 0x10000000000b7882 */ /* 0x000fe20000000000 */
[----:B------:R-:W-:Y:S01]  /*41d0*/  @!UP1 UIADD3 UR32, UPT, UPT, UR7, 0x200, URZ ;  /* 0x0000020007209890 */ /* 0x000fe2000fffe0ff */
[----:B------:R-:W-:Y:S01]  /*41e0*/  @!P4 IADD3 R9, P0, PT, R32, 0x580, RZ ;  /* 0x000005802009c810 */ /* 0x000fe20007f1e0ff */
[----:B------:R-:W-:Y:S05]  /*41f0*/  VOTEU.ALL UP1, P4 ;  /* 0x0000000000ff7886 */ /* 0x000fea0002020000 */
[----:B------:R-:W-:Y:S01]  /*4200*/  IMAD.U32 R11, RZ, RZ, UR8 ;  /* 0x00000008ff0b7e24 */ /* 0x000fe2000f8e00ff */
[----:B------:R-:W-:Y:S01]  /*4210*/  UPRMT UR8, UR37, 0x654, UR33 ;  /* 0x0000065425087896 */ /* 0x000fe20008000021 */
[----:B------:R-:W-:Y:S03]  /*4220*/  IMAD.U32 R10, RZ, RZ, UR9 ;  /* 0x00000009ff0a7e24 */ /* 0x000fe6000f8e00ff */
[----:B------:R-:W-:Y:S02]  /*4230*/  @!P4 R2UR UR15, R11 ;  /* 0x000000000b0fc2ca */ /* 0x000fe400000e0000 */
[----:B------:R-:W-:Y:S11]  /*4240*/  @!P4 R2UR UR14, R10 ;  /* 0x000000000a0ec2ca */ /* 0x000ff600000e0000 */
[----:B------:R-:W-:Y:S02]  /*4250*/  @!UPT UIADD3 URZ, UPT, UPT, URZ, URZ, URZ ;  /* 0x000000fffffff290 */ /* 0x000fe4000fffe0ff */
[----:B------:R2:W-:Y:S01]  /*4260*/  @!UP1 UTMALDG.3D [UR32], [UR14], desc[UR10] ;  /* 0x00000a200e0095b4 */ /* 0x0005e20008011000 */
[----:B------:R3:W-:Y:S01]  /*4270*/  @!P4 SYNCS.ARRIVE.TRANS64.RED.A0TR RZ, [UR7+0x50], R0 ;  /* 0x00005000ffffc9a7 */ /* 0x0007e20008300407 */
[----:B------:R-:W-:Y:S01]  /*4280*/  SYNCS.ARRIVE.TRANS64.RED.A1T0 RZ, [UR8], RZ ;  /* 0x000000ffffff79a7 */ /* 0x000fe20008100408 */
[----:B---3--:R-:W-:Y:S01]  /*4290*/  @!P4 IMAD.X R0, RZ, RZ, R33, P0 ;  /* 0x000000ffff00c224 */ /* 0x008fe200000e0621 */
[----:B------:R-:W3:Y:S02]  /*42a0*/  SYNCS.PHASECHK.TRANS64.TRYWAIT P2, [UR7+0x78], R12 ;  /* 0x0000780cff0075a7 */ /* 0x000ee40008041107 */
[----:B--23--:R-:W-:Y:S05]  /*42b0*/  @!P2 BRA `(.L_x_76) ;  /* 0x00000054003ca947 */ /* 0x00cfea0003800000 */
.L_x_160:
        /* <DEDUP_REMOVED lines=8> */
[----:B------:R-:W-:Y:S01]  /*4340*/  @!UP1 UIADD3 UR24, UPT, UPT, UR7, 0x1200, URZ ;  /* 0x0000120007189890 */ /* 0x000fe2000fffe0ff */
[----:B------:R-:W-:Y:S01]  /*4350*/  VOTEU.ALL UP1, P4 ;  /* 0x0000000000ff7886 */ /* 0x000fe20002020000 */
[----:B------:R-:W-:Y:S01]  /*4360*/  UMOV UR27, UR35 ;  /* 0x00000023001b7c82 */ /* 0x000fe20008000000 */
[----:B------:R-:W-:Y:S02]  /*4370*/  UMOV UR28, UR36 ;  /* 0x00000024001c7c82 */ /* 0x000fe40008000000 */
[----:B------:R-:W-:Y:S01]  /*4380*/  IMAD.U32 R11, RZ, RZ, UR8 ;  /* 0x00000008ff0b7e24 */ /* 0x000fe2000f8e00ff */
[----:B------:R-:W-:Y:S01]  /*4390*/  UPRMT UR8, UR37, 0x654, UR25 ;  /* 0x0000065425087896 */ /* 0x000fe20008000019 */
[----:B------:R-:W-:Y:S02]  /*43a0*/  IMAD.U32 R10, RZ, RZ, UR9 ;  /* 0x00000009ff0a7e24 */ /* 0x000fe4000f8e00ff */
[----:B------:R-:W-:Y:S01]  /*43b0*/  @!P4 IMAD.X R20, RZ, RZ, R33, P0 ;  /* 0x000000ffff14c224 */ /* 0x000fe200000e0621 */
[----:B------:R-:W-:Y:S02]  /*43c0*/  @!P4 R2UR UR15, R11 ;  /* 0x000000000b0fc2ca */ /* 0x000fe400000e0000 */
[----:B------:R-:W-:Y:S11]  /*43d0*/  @!P4 R2UR UR14, R10 ;  /* 0x000000000a0ec2ca */ /* 0x000ff600000e0000 */
[----:B------:R-:W-:Y:S02]  /*43e0*/  @!UPT UIADD3 URZ, UPT, UPT, URZ, URZ, URZ ;  /* 0x000000fffffff290 */ /* 0x000fe4000fffe0ff */
[----:B------:R2:W-:Y:S01]  /*43f0*/  @!UP1 UTMALDG.3D [UR24], [UR14], desc[UR10] ;  /* 0x00000a180e0095b4 */ /* 0x0005e20008011000 */
[----:B------:R2:W-:Y:S01]  /*4400*/  @!P4 SYNCS.ARRIVE.TRANS64.RED.A0TR RZ, [UR7+0x58], R0 ;  /* 0x00005800ffffc9a7 */ /* 0x0005e20008300407 */
[----:B------:R-:W-:Y:S01]  /*4410*/  SYNCS.ARRIVE.TRANS64.RED.A1T0 RZ, [UR8], RZ ;  /* 0x000000ffffff79a7 */ /* 0x000fe20008100408 */
[----:B------:R-:W3:Y:S02]  /*4420*/  SYNCS.PHASECHK.TRANS64.TRYWAIT P2, [UR7+0x80], R12 ;  /* 0x0000800cff0075a7 */ /* 0x000ee40008041107 */
[----:B--23--:R-:W-:Y:S05]  /*4430*/  @!P2 BRA `(.L_x_77) ;  /* 0x0000005000f4a947 */ /* 0x00cfea0003800000 */
.L_x_162:
[----:B------:R-:W2:Y:S01]  /*4440*/  LDC.64 R14, c[0x0][0xb10] ;  /* 0x0002c400ff0e7b82 */ /* 0x000ea20000000a00 */
[----:B------:R-:W-:Y:S01]  /*4450*/  @!P4 R2UR UR8, R20 ;  /* 0x000000001408c2ca */ /* 0x000fe200000e0000 */
[----:B------:R-:W-:Y:S01]  /*4460*/  VOTEU.ALL UP1, P4 ;  /* 0x0000000000ff7886 */ /* 0x000fe20002020000 */
[----:B------:R-:W-:Y:S01]  /*4470*/  @!P4 R2UR UR9, R21 ;  /* 0x000000001509c2ca */ /* 0x000fe200000e0000 */
[----:B------:R-:W-:Y:S01]  /*4480*/  UMOV UR10, 0x0 ;  /* 0x00000000000a7882 */ /* 0x000fe20000000000 */
[----:B------:R-:W-:Y:S03]  /*4490*/  UMOV UR11, 0x10000000 ;  /* 0x10000000000b7882 */ /* 0x000fe60000000000 */
[----:B------:R-:W3:Y:S01]  /*44a0*/  LDC.64 R10, c[0x0][0xb18] ;  /* 0x0002c600ff0a7b82 */ /* 0x000ee20000000a00 */
[----:B------:R-:W-:Y:S01]  /*44b0*/  @!UP1 UIADD3 UR18, UPT, UPT, UR34, 0x80, URZ ;  /* 0x0000008022129890 */ /* 0x000fe2000fffe0ff */
[----:B------:R-:W-:Y:S01]  /*44c0*/  @P3 SHF.R.U32.HI R28, RZ, 0x10, R25 ;  /* 0x00000010ff1c3819 */ /* 0x000fe20000011619 */
[----:B------:R-:W-:Y:S01]  /*44d0*/  @!UP1 UIADD3 UR16, UPT, UPT, UR7, 0x2200, URZ ;  /* 0x0000220007109890 */ /* 0x000fe2000fffe0ff */
[----:B------:R-:W-:Y:S01]  /*44e0*/  VIADD R30, R30, 0x1 ;  /* 0x000000011e1e7836 */ /* 0x000fe20000000000 */
[----:B------:R-:W-:Y:S03]  /*44f0*/  VOTEU.ALL UP1, P4 ;  /* 0x0000000000ff7886 */ /* 0x000fe60002020000 */
[----:B------:R-:W5:Y:S01]  /*4500*/  @!P1 LDC R0, c[0x0][0xb20] ;  /* 0x0002c800ff009b82 */ /* 0x000f620000000800 */
[----:B------:R-:W-:Y:S01]  /*4510*/  UMOV UR19, UR35 ;  /* 0x0000002300137c82 */ /* 0x000fe20008000000 */
[----:B------:R-:W-:Y:S01]  /*4520*/  IMAD.U32 R21, RZ, RZ, UR8 ;  /* 0x00000008ff157e24 */ /* 0x000fe2000f8e00ff */
[----:B------:R-:W-:Y:S05]  /*4530*/  UMOV UR20, UR36 ;  /* 0x0000002400147c82 */ /* 0x000fea0008000000 */
[----:B-1----:R-:W1:Y:S01]  /*4540*/  @!P1 LDC R3, c[0x0][0xb0c] ;  /* 0x0002c300ff039b82 */ /* 0x002e620000000800 */
[----:B------:R-:W-:Y:S01]  /*4550*/  IMAD.U32 R20, RZ, RZ, UR9 ;  /* 0x00000009ff147e24 */ /* 0x000fe2000f8e00ff */
[----:B------:R-:W-:Y:S01]  /*4560*/  UPRMT UR8, UR37, 0x654, UR17 ;  /* 0x0000065425087896 */ /* 0x000fe20008000011 */
[----:B------:R-:W-:Y:S03]  /*4570*/  @!P4 R2UR UR15, R21 ;  /* 0x00000000150fc2ca */ /* 0x000fe600000e0000 */
[----:B------:R-:W-:Y:S01]  /*4580*/  @!P4 R2UR UR14, R20 ;  /* 0x00000000140ec2ca */ /* 0x000fe200000e0000 */
[----:B------:R-:W-:Y:S11]  /*4590*/  @!P4 IMAD.MOV.U32 R20, RZ, RZ, 0x1000 ;  /* 0x00001000ff14c424 */ /* 0x000ff600078e00ff */
[----:B------:R-:W-:Y:S01]  /*45a0*/  @!UPT UIADD3 URZ, UPT, UPT, URZ, URZ, URZ ;  /* 0x000000fffffff290 */ /* 0x000fe2000fffe0ff */
[----:B------:R1:W-:Y:S01]  /*45b0*/  @!UP1 UTMALDG.3D [UR16], [UR14], desc[UR10] ;  /* 0x00000a100e0095b4 */ /* 0x0003e20008011000 */
[----:B------:R1:W-:Y:S02]  /*45c0*/  @!P4 SYNCS.ARRIVE.TRANS64.RED.A0TR RZ, [UR7+0x60], R20 ;  /* 0x00006014ffffc9a7 */ /* 0x0003e40008300407 */
[----:B-1----:R-:W-:Y:S01]  /*45d0*/  @!P1 ISETP.NE.AND P2, PT, R3, 0x1, PT ;  /* 0x000000010300980c */ /* 0x002fe20003f45270 */
[C---:B--2---:R-:W-:Y:S01]  /*45e0*/  @!P1 IMAD.HI.U32 R14, R13.reuse, R14, RZ ;  /* 0x0000000e0d0e9227 */ /* 0x044fe200078e00ff */
[----:B---3--:R-:W-:Y:S03]  /*45f0*/  @!P1 ISETP.NE.AND P0, PT, R10, 0x1, PT ;  /* 0x000000010a00980c */ /* 0x008fe60003f05270 */
[C---:B------:R-:W-:Y:S01]  /*4600*/  @!P1 IMAD.HI.U32 R11, R8.reuse, R11, RZ ;  /* 0x0000000b080b9227 */ /* 0x040fe200078e00ff */
[----:B------:R-:W-:Y:S04]  /*4610*/  @!P1 SHF.R.U32.HI R14, RZ, R15, R14 ;  /* 0x0000000fff0e9219 */ /* 0x000fe8000001160e */
[----:B-----5:R-:W-:Y:S01]  /*4620*/  @!P1 SHF.R.U32.HI R9, RZ, R0, R11 ;  /* 0x00000000ff099219 */ /* 0x020fe2000001160b */
[----:B------:R-:W-:Y:S01]  /*4630*/  SYNCS.ARRIVE.TRANS64.RED.A1T0 RZ, [UR8], RZ ;  /* 0x000000ffffff79a7 */ /* 0x000fe20008100408 */
[----:B------:R-:W-:Y:S02]  /*4640*/  @!P1 SEL R14, R13, R14, !P2 ;  /* 0x0000000e0d0e9207 */ /* 0x000fe40005000000 */
[----:B------:R-:W-:Y:S01]  /*4650*/  @!P1 SEL R9, R8, R9, !P0 ;  /* 0x0000000908099207 */ /* 0x000fe20004000000 */
[----:B------:R-:W1:Y:S04]  /*4660*/  SYNCS.PHASECHK.TRANS64.TRYWAIT P5, [UR7+0x88], R12 ;  /* 0x0000880cff0075a7 */ /* 0x000e6800080a1107 */
[----:B------:R-:W-:Y:S02]  /*4670*/  @!P1 IMAD.IADD R0, R9, 0x1, -R14 ;  /* 0x0000000109009824 */ /* 0x000fe400078e0a0e */
[----:B------:R-:W-:Y:S02]  /*4680*/  @!P1 IMAD.IADD R9, R14, 0x1, -R9 ;  /* 0x000000010e099824 */ /* 0x000fe400078e0a09 */
[----:B------:R-:W-:Y:S02]  /*4690*/  @!P1 IMAD R13, R0, R3, R13 ;  /* 0x00000003000d9224 */ /* 0x000fe400078e020d */
[----:B------:R-:W-:Y:S01]  /*46a0*/  @!P1 IMAD R8, R9, R10, R8 ;  /* 0x0000000a09089224 */ /* 0x000fe200078e0208 */
[----:B-1----:R-:W-:Y:S06]  /*46b0*/  @!P5 BRA `(.L_x_78) ;  /* 0x00000050006cd947 */ /* 0x002fec0003800000 */
.L_x_164:
[----:B-1----:R-:W-:Y:S01]  /*46c0*/  @!P4 IADD3 R3, P0, PT, R32, 0x580, RZ ;  /* 0x000005802003c810 */ /* 0x002fe20007f1e0ff */
[----:B------:R-:W-:Y:S01]  /*46d0*/  VOTEU.ALL UP1, P4 ;  /* 0x0000000000ff7886 */ /* 0x000fe20002020000 */
[----:B------:R-:W-:Y:S01]  /*46e0*/  UMOV UR18, 0x0 ;  /* 0x0000000000127882 */ /* 0x000fe20000000000 */
[----:B------:R-:W-:Y:S01]  /*46f0*/  UMOV UR19, 0x10000000 ;  /* 0x1000000000137882 */ /* 0x000fe20000000000 */
[----:B------:R-:W-:Y:S01]  /*4700*/  @!P4 R2UR UR9, R3 ;  /* 0x000000000309c2ca */ /* 0x000fe200000e0000 */
[----:B------:R-:W-:Y:S01]  /*4710*/  @!P4 IMAD.X R0, RZ, RZ, R33, P0 ;  /* 0x000000ffff00c224 */ /* 0x000fe200000e0621 */
[----:B------:R-:W-:Y:S01]  /*4720*/  @!UP1 UIADD3 UR10, UPT, UPT, UR34, 0xc0, URZ ;  /* 0x000000c0220a9890 */ /* 0x000fe2000fffe0ff */
[----:B------:R-:W-:Y:S01]  /*4730*/  ISETP.NE.AND P0, PT, R30, 0x2, PT ;  /* 0x000000021e00780c */ /* 0x000fe20003f05270 */
[----:B------:R-:W-:Y:S01]  /*4740*/  UMOV UR11, UR35 ;  /* 0x00000023000b7c82 */ /* 0x000fe20008000000 */
[----:B------:R-:W-:Y:S01]  /*4750*/  UMOV UR12, UR36 ;  /* 0x00000024000c7c82 */ /* 0x000fe20008000000 */
[----:B------:R-:W-:Y:S01]  /*4760*/  @!P4 R2UR UR8, R0 ;  /* 0x000000000008c2ca */ /* 0x000fe200000e0000 */
[----:B------:R-:W-:Y:S01]  /*4770*/  IMAD.IADD R20, R8, 0x1, R83 ;  /* 0x0000000108147824 */ /* 0x000fe200078e0253 */
[----:B------:R-:W-:Y:S01]  /*4780*/  @P3 R2UR UR36, R28 ;  /* 0x000000001c2432ca */ /* 0x000fe200000e0000 */
[----:B------:R-:W-:Y:S01]  /*4790*/  IMAD.IADD R21, R13, 0x1, R90 ;  /* 0x000000010d157824 */ /* 0x000fe200078e025a */
[----:B------:R-:W-:Y:S02]  /*47a0*/  SEL R0, RZ, 0x1, P0 ;  /* 0x00000001ff007807 */ /* 0x000fe40000000000 */
[----:B------:R-:W-:Y:S01]  /*47b0*/  LOP3.LUT R31, R31, 0x1, RZ, 0x3c, !PT ;  /* 0x000000011f1f7812 */ /* 0x000fe200078e3cff */
[----:B------:R-:W-:Y:S01]  /*47c0*/  IMAD.U32 R10, RZ, RZ, UR9 ;  /* 0x00000009ff0a7e24 */ /* 0x000fe2000f8e00ff */
[----:B------:R-:W-:Y:S01]  /*47d0*/  @!UP1 UIADD3 UR9, UPT, UPT, UR7, 0x68, URZ ;  /* 0x0000006807099890 */ /* 0x000fe2000fffe0ff */
[----:B------:R-:W-:Y:S02]  /*47e0*/  LOP3.LUT R29, R29, R0, RZ, 0x3c, !PT ;  /* 0x000000001d1d7212 */ /* 0x000fe400078e3cff */
[----:B------:R-:W-:Y:S02]  /*47f0*/  SEL R30, R30, RZ, P0 ;  /* 0x000000ff1e1e7207 */ /* 0x000fe40000000000 */
[----:B------:R-:W-:Y:S01]  /*4800*/  IMAD.U32 R11, RZ, RZ, UR8 ;  /* 0x00000008ff0b7e24 */ /* 0x000fe2000f8e00ff */
[----:B------:R-:W-:Y:S01]  /*4810*/  @!P4 R2UR UR14, R10 ;  /* 0x000000000a0ec2ca */ /* 0x000fe200000e0000 */
[----:B------:R-:W-:Y:S01]  /*4820*/  @!UP1 UIADD3 UR8, UPT, UPT, UR7, 0x3200, URZ ;  /* 0x0000320007089890 */ /* 0x000fe2000fffe0ff */
[----:B------:R-:W-:Y:S02]  /*4830*/  VOTEU.ALL UP1, P4 ;  /* 0x0000000000ff7886 */ /* 0x000fe40002020000 */
[----:B------:R-:W-:Y:S11]  /*4840*/  @!P4 R2UR UR15, R11 ;  /* 0x000000000b0fc2ca */ /* 0x000ff600000e0000 */
[----:B------:R-:W-:Y:S02]  /*4850*/  @!UPT UIADD3 URZ, UPT, UPT, URZ, URZ, URZ ;  /* 0x000000fffffff290 */ /* 0x000fe4000fffe0ff */
[----:B------:R2:W-:Y:S01]  /*4860*/  @!UP1 UTMALDG.3D [UR8], [UR14], desc[UR18] ;  /* 0x000012080e0095b4 */ /* 0x0005e20008011000 */
[----:B------:R2:W-:Y:S01]  /*4870*/  @!P4 SYNCS.ARRIVE.TRANS64.RED.A0TR RZ, [UR7+0x68], R23 ;  /* 0x00006817ffffc9a7 */ /* 0x0005e20008300407 */
[----:B------:R-:W-:Y:S01]  /*4880*/  UPLOP3.LUT UP1, UPT, UPT, UPT, UPT, 0x80, 0x8 ;  /* 0x000000000008789c */ /* 0x000fe20003f2f070 */
[----:B------:R-:W-:Y:S01]  /*4890*/  SYNCS.ARRIVE.TRANS64.RED.A1T0 RZ, [UR13], RZ ;  /* 0x000000ffffff79a7 */ /* 0x000fe2000810040d */
[----:B------:R-:W-:Y:S09]  /*48a0*/  @P3 BRA `(.L_x_79) ;  /* 0xfffffff000943947 */ /* 0x000ff2000383ffff */
[----:B------:R-:W-:-:S04]  /*48b0*/  SHF.L.U32 R3, R31, 0x1f, RZ ;  /* 0x0000001f1f037819 */ /* 0x000fc800000006ff */
[----:B------:R-:W1:Y:S02]  /*48c0*/  SYNCS.PHASECHK.TRANS64.TRYWAIT P0, [UR7+0x70], R3 ;  /* 0x00007003ff0075a7 */ /* 0x000e640008001107 */
[----:B-1----:R-:W-:Y:S05]  /*48d0*/  @!P0 BRA `(.L_x_80) ;  /* 0x0000004c00fc8947 */ /* 0x002fea0003800000 */
.L_x_166:
[----:B------:R-:W3:Y:S02]  /*48e0*/  SYNCS.PHASECHK.TRANS64.TRYWAIT P0, [UR7+0x78], R3 ;  /* 0x00007803ff0075a7 */ /* 0x000ee40008001107 */
[----:B---3--:R-:W-:Y:S05]  /*48f0*/  @!P0 BRA `(.L_x_81) ;  /* 0x00000050000c8947 */ /* 0x008fea0003800000 */
.L_x_168:
[----:B------:R-:W3:Y:S02]  /*4900*/  SYNCS.PHASECHK.TRANS64.TRYWAIT P0, [UR7+0x80], R3 ;  /* 0x00008003ff0075a7 */ /* 0x000ee40008001107 */
[----:B---3--:R-:W-:Y:S05]  /*4910*/  @!P0 BRA `(.L_x_82) ;  /* 0x00000050001c8947 */ /* 0x008fea0003800000 */
.L_x_170:
[----:B-1----:R-:W-:-:S07]  /*4920*/  MOV R0, UR7 ;  /* 0x0000000700007c02 */ /* 0x002fce0008000f00 */
.L_x_83:
[----:B-1----:R-:W-:-:S04]  /*4930*/  SHF.L.U32 R3, R31, 0x1f, RZ ;  /* 0x0000001f1f037819 */ /* 0x002fc800000006ff */
[----:B------:R1:W3:Y:S03]  /*4940*/  SYNCS.PHASECHK.TRANS64.TRYWAIT P0, [R0+URZ+0x88], R3 ;  /* 0x00008803000075a7 */ /* 0x0002e600080011ff */
[----:B---3--:R-:W-:Y:S05]  /*4950*/  @!P0 NANOSLEEP.SYNCS 0x989680 ;  /* 0x009896800000895d */ /* 0x008fea0003900000 */
[----:B------:R-:W3:Y:S02]  /*4960*/  @!P0 SYNCS.PHASECHK.TRANS64 P0, [R0+URZ+0x88], R3 ;  /* 0x00008803000085a7 */ /* 0x000ee400080010ff */
[----:B--23--:R-:W-:Y:S05]  /*4970*/  @P0 EXIT ;  /* 0x000000000000094d */ /* 0x00cfea0003800000 */
[----:B------:R-:W-:Y:S05]  /*4980*/  BRA `(.L_x_83) ;  /* 0xfffffffc00e87947 */ /* 0x000fea000383ffff */
.L_x_68:
[----:B------:R-:W-:-:S06]  /*4990*/  UISETP.GE.AND UP1, UPT, UR8, 0x4, UPT ;  /* 0x000000040800788c */ /* 0x000fcc000bf26270 */
[----:B------:R-:W-:-:S13]  /*49a0*/  PLOP3.LUT P0, PT, PT, PT, UP1, 0x80, 0x8 ;  /* 0x000000000008781c */ /* 0x000fda0003f0f018 */
[----:B------:R-:W-:Y:S05]  /*49b0*/  @!P0 EXIT ;  /* 0x000000000000894d */ /* 0x000fea0003800000 */
[----:B------:R-:W-:Y:S01]  /*49c0*/  BAR.SYNC.DEFER_BLOCKING 0x6, 0xa0 ;  /* 0x0182800000007b1d */ /* 0x000fe20000010000 */
[C---:B------:R-:W-:Y:S01]  /*49d0*/  IMAD.SHL.U32 R2, R103.reuse, 0x40, RZ ;  /* 0x0000004067027824 */ /* 0x040fe200078e00ff */
[C---:B------:R-:W-:Y:S01]  /*49e0*/  LOP3.LUT R105, R103.reuse, 0x60, RZ, 0xc0, !PT ;  /* 0x0000006067697812 */ /* 0x040fe200078ec0ff */
[C---:B------:R-:W-:Y:S02]  /*49f0*/  IMAD.SHL.U32 R95, R103.reuse, 0x20, RZ ;  /* 0x00000020675f7824 */ /* 0x040fe400078e00ff */
[----:B------:R-:W-:Y:S02]  /*4a00*/  HFMA2 R44, -RZ, RZ, 0, 0 ;  /* 0x00000000ff2c7431 */ /* 0x000fe400000001ff */
[C---:B------:R-:W-:Y:S01]  /*4a10*/  IMAD.SHL.U32 R0, R103.reuse, 0x8, RZ ;  /* 0x0000000867007824 */ /* 0x040fe200078e00ff */
[----:B------:R-:W-:Y:S01]  /*4a20*/  UMOV UR49, 0x400 ;  /* 0x0000040000317882 */ /* 0x000fe20000000000 */
[----:B------:R-:W1:Y:S01]  /*4a30*/  LDC R93, c[0x0][0x370] ;  /* 0x0000dc00ff5d7b82 */ /* 0x000e620000000800 */
[----:B------:R-:W-:Y:S01]  /*4a40*/  ULEA UR49, UR37, UR49, 0x18 ;  /* 0x0000003125317291 */ /* 0x000fe2000f8ec0ff */
[----:B------:R-:W-:Y:S01]  /*4a50*/  LOP3.LUT R5, R2, 0x180, RZ, 0xc0, !PT ;  /* 0x0000018002057812 */ /* 0x000fe200078ec0ff */
[----:B------:R-:W-:Y:S01]  /*4a60*/  IMAD.U32 R46, R103, 0x10000, RZ ;  /* 0x00010000672e7824 */ /* 0x000fe200078e00ff */
[----:B------:R-:W-:Y:S01]  /*4a70*/  LOP3.LUT R95, R95, 0xc00, RZ, 0xc0, !PT ;  /* 0x00000c005f5f7812 */ /* 0x000fe200078ec0ff */
[----:B------:R-:W-:Y:S01]  /*4a80*/  UIADD3 UR4, UPT, UPT, UR49, 0x4200, URZ ;  /* 0x0000420031047890 */ /* 0x000fe2000fffe0ff */
[----:B------:R-:W-:Y:S01]  /*4a90*/  LOP3.LUT R0, R5, 0x30, R0, 0xf8, !PT ;  /* 0x0000003005007812 */ /* 0x000fe200078ef800 */
[----:B------:R-:W-:Y:S01]  /*4aa0*/  IMAD.SHL.U32 R5, R103, 0x2, RZ ;  /* 0x0000000267057824 */ /* 0x000fe200078e00ff */
[----:B------:R-:W2:Y:S01]  /*4ab0*/  LDC R42, c[0x0][0xb0c] ;  /* 0x0002c300ff2a7b82 */ /* 0x000ea20000000800 */
[----:B------:R-:W-:Y:S01]  /*4ac0*/  LOP3.LUT R95, R95, 0x40, R2, 0xf8, !PT ;  /* 0x000000405f5f7812 */ /* 0x000fe200078ef802 */
[----:B------:R-:W-:Y:S01]  /*4ad0*/  IMAD.MOV.U32 R102, RZ, RZ, RZ ;  /* 0x000000ffff667224 */ /* 0x000fe200078e00ff */
[----:B------:R-:W-:Y:S01]  /*4ae0*/  LOP3.LUT R46, R46, 0x600000, RZ, 0xc0, !PT ;  /* 0x006000002e2e7812 */ /* 0x000fe200078ec0ff */
[----:B------:R-:W-:Y:S01]  /*4af0*/  IMAD.MOV.U32 R107, RZ, RZ, RZ ;  /* 0x000000ffff6b7224 */ /* 0x000fe200078e00ff */
[----:B------:R-:W-:-:S02]  /*4b00*/  LOP3.LUT R0, R0, 0x20, R5, 0x78, !PT ;  /* 0x0000002000007812 */ /* 0x000fc400078e7805 */
[----:B------:R-:W-:Y:S02]  /*4b10*/  CS2R R100, SRZ ;  /* 0x0000000000647805 */ /* 0x000fe4000001ff00 */
[----:B------:R-:W-:Y:S01]  /*4b20*/  LOP3.LUT R95, R95, 0x200, R2, 0xf8, !PT ;  /* 0x000002005f5f7812 */ /* 0x000fe200078ef802 */
[----:B------:R-:W4:Y:S01]  /*4b30*/  LDC R92, c[0x0][0xb20] ;  /* 0x0002c800ff5c7b82 */ /* 0x000f220000000800 */
[----:B------:R-:W3:Y:S01]  /*4b40*/  LDS R3, [UR49+0x150] ;  /* 0x00015031ff037984 */ /* 0x000ee20008000800 */
[----:B------:R-:W-:Y:S01]  /*4b50*/  LOP3.LUT R103, R103, 0x2, RZ, 0xc0, !PT ;  /* 0x0000000267677812 */ /* 0x000fe200078ec0ff */
[----:B------:R-:W-:Y:S01]  /*4b60*/  IMAD.MOV.U32 R99, RZ, RZ, RZ ;  /* 0x000000ffff637224 */ /* 0x000fe200078e00ff */
[----:B------:R-:W-:Y:S01]  /*4b70*/  LOP3.LUT R95, R95, R0, RZ, 0xfc, !PT ;  /* 0x000000005f5f7212 */ /* 0x000fe200078efcff */
[----:B------:R-:W-:Y:S01]  /*4b80*/  IMAD.U32 R104, RZ, RZ, UR4 ;  /* 0x00000004ff687e24 */ /* 0x000fe2000f8e00ff */
[----:B------:R-:W-:Y:S01]  /*4b90*/  IADD3 R97, PT, PT, -R103, RZ, RZ ;  /* 0x000000ff67617210 */ /* 0x000fe20007ffe1ff */
[----:B------:R-:W1:Y:S01]  /*4ba0*/  LDCU.64 UR52, c[0x0][0x348] ;  /* 0x00006900ff3477ac */ /* 0x000e620008000a00 */
[----:B------:R-:W1:Y:S01]  /*4bb0*/  LDC R41, c[0x0][0xb30] ;  /* 0x0002cc00ff297b82 */ /* 0x000e620000000800 */
[----:B------:R-:W1:Y:S01]  /*4bc0*/  LDCU.64 UR38, c[0x0][0x888] ;  /* 0x00011100ff2677ac */ /* 0x000e620008000a00 */
[----:B------:R-:W1:Y:S06]  /*4bd0*/  LDCU.64 UR44, c[0x0][0x890] ;  /* 0x00011200ff2c77ac */ /* 0x000e6c0008000a00 */
[----:B------:R-:W1:Y:S01]  /*4be0*/  LDC.64 R88, c[0x0][0xb10] ;  /* 0x0002c400ff587b82 */ /* 0x000e620000000a00 */
[----:B------:R-:W-:-:S07]  /*4bf0*/  UIADD3 UR48, UPT, UPT, UR49, 0x200, URZ ;  /* 0x0000020031307890 */ /* 0x000fce000fffe0ff */
[----:B------:R-:W1:Y:S08]  /*4c00*/  LDC.64 R38, c[0x0][0xb18] ;  /* 0x0002c600ff267b82 */ /* 0x000e700000000a00 */
[----:B------:R-:W1:Y:S08]  /*4c10*/  LDC.64 R36, c[0x0][0xb28] ;  /* 0x0002ca00ff247b82 */ /* 0x000e700000000a00 */
[----:B------:R-:W1:Y:S01]  /*4c20*/  LDC.64 R86, c[0x0][0x8b0] ;  /* 0x00022c00ff567b82 */ /* 0x000e620000000a00 */
[----:B---3--:R-:W-:-:S07]  /*4c30*/  IMAD.IADD R46, R3, 0x1, R46 ;  /* 0x00000001032e7824 */ /* 0x008fce00078e022e */
[----:B------:R-:W3:Y:S08]  /*4c40*/  LDC.64 R84, c[0x0][0x8a8] ;  /* 0x00022a00ff547b82 */ /* 0x000ef00000000a00 */
[----:B--2-4-:R-:W1:Y:S02]  /*4c50*/  LDC R94, c[0x0][0x374] ;  /* 0x0000dd00ff5e7b82 */ /* 0x014e640000000800 */
.L_x_125:
[----:B------:R-:W-:Y:S02]  /*4c60*/  LEA R0, R107, UR49, 0x3 ;  /* 0x000000316b007c11 */ /* 0x000fe4000f8e18ff */
[----:B------:R-:W-:Y:S02]  /*4c70*/  SHF.L.U32 R3, R101, 0x1f, RZ ;  /* 0x0000001f65037819 */ /* 0x000fe400000006ff */
[----:B------:R-:W-:Y:S02]  /*4c80*/  LEA R16, R107, UR49, 0x4 ;  /* 0x000000316b107c11 */ /* 0x000fe4000f8e20ff */
[----:B------:R-:W2:Y:S02]  /*4c90*/  SYNCS.PHASECHK.TRANS64.TRYWAIT P0, [R0+URZ+0xa0], R3 ;  /* 0x0000a003000075a7 */ /* 0x000ea400080011ff */
[----:B-12---:R-:W-:Y:S05]  /*4ca0*/  @!P0 BRA `(.L_x_84) ;  /* 0x0000004c00508947 */ /* 0x006fea0003800000 */
.L_x_171:
[----:B------:R-:W4:Y:S01]  /*4cb0*/  LDC.64 R12, c[0x0][0xb10] ;  /* 0x0002c400ff0c7b82 */ /* 0x000f220000000a00 */
[----:B------:R-:W3:Y:S01]  /*4cc0*/  LDS.128 R16, [R16+0x130] ;  /* 0x0001300010107984 */ /* 0x000ee20000000c00 */
[----:B-1----:R-:W-:Y:S01]  /*4cd0*/  ISETP.NE.AND P1, PT, R41, 0x1, PT ;  /* 0x000000012900780c */ /* 0x002fe20003f25270 */
[----:B--2---:R-:W-:Y:S01]  /*4ce0*/  VIADD R0, R0, 0xb0 ;  /* 0x000000b000007836 */ /* 0x004fe20000000000 */
[----:B------:R-:W-:Y:S04]  /*4cf0*/  ISETP.GE.AND P0, PT, R40, 0x1, PT ;  /* 0x000000012800780c */ /* 0x000fe80003f06270 */
[----:B------:R-:W1:Y:S01]  /*4d00*/  LDC.64 R10, c[0x0][0xb18] ;  /* 0x0002c600ff0a7b82 */ /* 0x000e620000000a00 */
[----:B------:R-:W-:Y:S01]  /*4d10*/  PRMT R0, RZ, 0x654, R0 ;  /* 0x00000654ff007816 */ /* 0x000fe20000000000 */
[----:B------:R-:W-:Y:S01]  /*4d20*/  @!PT LDS RZ, [RZ] ;  /* 0x00000000fffff984 */ /* 0x000fe20000000800 */
[----:B------:R-:W-:Y:S01]  /*4d30*/  @!PT LDS RZ, [RZ] ;  /* 0x00000000fffff984 */ /* 0x000fe20000000800 */
[----:B------:R-:W-:Y:S01]  /*4d40*/  @!PT LDS RZ, [RZ] ;  /* 0x00000000fffff984 */ /* 0x000fe20000000800 */
[----:B------:R-:W-:Y:S01]  /*4d50*/  @!PT LDS RZ, [RZ] ;  /* 0x00000000fffff984 */ /* 0x000fe20000000800 */
[----:B------:R2:W-:Y:S06]  /*4d60*/  MEMBAR.ALL.CTA ;  /* 0x0000000000007992 */ /* 0x0005ec0000008000 */
[----:B--2---:R-:W2:Y:S01]  /*4d70*/  FENCE.VIEW.ASYNC.S ;  /* 0x00000000000073c6 */ /* 0x004ea20000000000 */
[----:B------:R-:W1:Y:S08]  /*4d80*/  @!P1 LDC R14, c[0x0][0xb20] ;  /* 0x0002c800ff0e9b82 */ /* 0x000e700000000800 */
[----:B------:R-:W1:Y:S01]  /*4d90*/  @!P1 LDC R9, c[0x0][0xb0c] ;  /* 0x0002c300ff099b82 */ /* 0x000e620000000800 */
[----:B--2---:R2:W-:Y:S01]  /*4da0*/  SYNCS.ARRIVE.TRANS64.RED.A1T0 RZ, [R0+URZ], RZ ;  /* 0x000000ff00ff79a7 */ /* 0x0045e200081004ff */
[----:B---3--:R-:W-:Y:S04]  /*4db0*/  LOP3.LUT P4, RZ, R18, 0x1, RZ, 0xc0, !PT ;  /* 0x0000000112ff7812 */ /* 0x008fe8000788c0ff */
[----:B------:R-:W-:Y:S09]  /*4dc0*/  P2R R106, PR, RZ, 0x10 ;  /* 0x00000010ff6a7803 */ /* 0x000ff20000000000 */
[----:B------:R-:W-:Y:S02]  /*4dd0*/  @P4 MOV R45, R16 ;  /* 0x00000010002d4202 */ /* 0x000fe40000000f00 */
[----:B------:R-:W-:Y:S01]  /*4de0*/  @P4 LOP3.LUT R43, R17, 0xffff, RZ, 0xc0, !PT ;  /* 0x0000ffff112b4812 */ /* 0x000fe200078ec0ff */
[----:B--2-4-:R-:W-:Y:S06]  /*4df0*/  @!P0 BRA `(.L_x_85) ;  /* 0x0000000000a48947 */ /* 0x014fec0003800000 */
[----:B------:R-:W-:Y:S01]  /*4e00*/  IMAD.HI.U32 R23, R94, R39, RZ ;  /* 0x000000275e177227 */ /* 0x000fe200078e00ff */
[----:B------:R-:W-:Y:S02]  /*4e10*/  ISETP.NE.AND P0, PT, R38, 0x1, PT ;  /* 0x000000012600780c */ /* 0x000fe40003f05270 */
[----:B------:R-:W-:Y:S01]  /*4e20*/  ISETP.NE.AND P2, PT, R40, 0x1, PT ;  /* 0x000000012800780c */ /* 0x000fe20003f45270 */
[----:B------:R-:W-:Y:S01]  /*4e30*/  IMAD.HI.U32 R22, R93, R88, RZ ;  /* 0x000000585d167227 */ /* 0x000fe200078e00ff */
[----:B------:R-:W-:Y:S02]  /*4e40*/  SHF.R.U32.HI R23, RZ, R92, R23 ;  /* 0x0000005cff177219 */ /* 0x000fe40000011617 */
[----:B------:R-:W-:Y:S01]  /*4e50*/  ISETP.NE.AND P3, PT, R42, 0x1, PT ;  /* 0x000000012a00780c */ /* 0x000fe20003f65270 */
[----:B------:R-:W-:Y:S01]  /*4e60*/  IMAD.HI.U32 R26, R45, R88, RZ ;  /* 0x000000582d1a7227 */ /* 0x000fe200078e00ff */
[----:B------:R-:W-:Y:S02]  /*4e70*/  SHF.R.U32.HI R22, RZ, R89, R22 ;  /* 0x00000059ff167219 */ /* 0x000fe40000011616 */
[----:B------:R-:W-:Y:S01]  /*4e80*/  SEL R3, R94, R23, !P0 ;  /* 0x000000175e037207 */ /* 0x000fe20004000000 */
[----:B------:R-:W-:Y:S01]  /*4e90*/  IMAD.HI.U32 R23, R43, R39, RZ ;  /* 0x000000272b177227 */ /* 0x000fe200078e00ff */
[----:B------:R-:W-:Y:S02]  /*4ea0*/  SEL R7, R93, R22, !P3 ;  /* 0x000000165d077207 */ /* 0x000fe40005800000 */
[----:B------:R-:W-:Y:S01]  /*4eb0*/  SHF.R.U32.HI R26, RZ, R89, R26 ;  /* 0x00000059ff1a7219 */ /* 0x000fe2000001161a */
[-C--:B------:R-:W-:Y:S04]  /*4ec0*/  IMAD.HI.U32 R22, R3, R36.reuse, RZ ;  /* 0x0000002403167227 */ /* 0x080fe800078e00ff */
[----:B------:R-:W-:Y:S01]  /*4ed0*/  IMAD.HI.U32 R24, R7, R36, RZ ;  /* 0x0000002407187227 */ /* 0x000fe200078e00ff */
[-C--:B------:R-:W-:Y:S02]  /*4ee0*/  @P2 SHF.R.U32.HI R3, RZ, R37.reuse, R22 ;  /* 0x00000025ff032219 */ /* 0x080fe40000011616 */
[----:B------:R-:W-:Y:S02]  /*4ef0*/  SHF.R.U32.HI R22, RZ, R92, R23 ;  /* 0x0000005cff167219 */ /* 0x000fe40000011617 */
[----:B------:R-:W-:Y:S01]  /*4f00*/  @P2 SHF.R.U32.HI R7, RZ, R37, R24 ;  /* 0x00000025ff072219 */ /* 0x000fe20000011618 */
[C---:B------:R-:W-:Y:S01]  /*4f10*/  IMAD R2, R40.reuse, R3, RZ ;  /* 0x0000000328027224 */ /* 0x040fe200078e02ff */
[----:B------:R-:W-:Y:S02]  /*4f20*/  SEL R5, R43, R22, !P0 ;  /* 0x000000162b057207 */ /* 0x000fe40004000000 */
[----:B------:R-:W-:Y:S01]  /*4f30*/  SEL R3, R45, R26, !P3 ;  /* 0x0000001a2d037207 */ /* 0x000fe20005800000 */
[----:B------:R-:W-:Y:S01]  /*4f40*/  IMAD R4, R40, R7, RZ ;  /* 0x0000000728047224 */ /* 0x000fe200078e02ff */
[C---:B------:R-:W-:Y:S01]  /*4f50*/  ISETP.GE.AND P0, PT, R5.reuse, R2, PT ;  /* 0x000000020500720c */ /* 0x040fe20003f06270 */
[----:B------:R-:W-:Y:S03]  /*4f60*/  IMAD.HI.U32 R6, R5, R36, RZ ;  /* 0x0000002405067227 */ /* 0x000fe600078e00ff */
[----:B------:R-:W-:Y:S01]  /*4f70*/  ISETP.GE.OR P0, PT, R3, R4, P0 ;  /* 0x000000040300720c */ /* 0x000fe20000706670 */
[----:B------:R-:W-:Y:S01]  /*4f80*/  IMAD.MOV R4, RZ, RZ, -R3 ;  /* 0x000000ffff047224 */ /* 0x000fe200078e0a03 */
[-C--:B------:R-:W-:Y:S03]  /*4f90*/  SHF.R.U32.HI R6, RZ, R37.reuse, R6 ;  /* 0x00000025ff067219 */ /* 0x080fe60000011606 */
[----:B------:R-:W-:Y:S01]  /*4fa0*/  IMAD R45, R42, R4, R45 ;  /* 0x000000042a2d7224 */ /* 0x000fe200078e022d */
[----:B------:R-:W-:Y:S05]  /*4fb0*/  SEL R15, R5, R6, !P2 ;  /* 0x00000006050f7207 */ /* 0x000fea0005000000 */
[----:B------:R-:W-:Y:S02]  /*4fc0*/  IMAD.MOV R6, RZ, RZ, -R15 ;  /* 0x000000ffff067224 */ /* 0x000fe400078e0a0f */
[C---:B------:R-:W-:Y:S04]  /*4fd0*/  @!P0 IMAD.HI.U32 R2, R3.reuse, R36, RZ ;  /* 0x0000002403028227 */ /* 0x040fe800078e00ff */
[----:B------:R-:W-:Y:S01]  /*4fe0*/  IMAD R6, R40, R6, R5 ;  /* 0x0000000628067224 */ /* 0x000fe200078e0205 */
[----:B------:R-:W-:Y:S04]  /*4ff0*/  @!P0 SHF.R.U32.HI R2, RZ, R37, R2 ;  /* 0x00000025ff028219 */ /* 0x000fe80000011602 */
[----:B------:R-:W-:Y:S02]  /*5000*/  @!P0 SEL R0, R3, R2, !P2 ;  /* 0x0000000203008207 */ /* 0x000fe40005000000 */
[----:B------:R-:W-:Y:S02]  /*5010*/  IADD3 R2, PT, PT, -R5, RZ, RZ ;  /* 0x000000ff05027210 */ /* 0x000fe40007ffe1ff */
[----:B------:R-:W-:Y:S01]  /*5020*/  @!P0 IADD3 R8, PT, PT, R15, -R0, RZ ;  /* 0x800000000f088210 */ /* 0x000fe20007ffe0ff */
[----:B------:R-:W-:Y:S02]  /*5030*/  @!P0 IMAD R0, R7, R6, R0 ;  /* 0x0000000607008224 */ /* 0x000fe400078e0200 */
[----:B------:R-:W-:Y:S02]  /*5040*/  IMAD R43, R38, R2, R43 ;  /* 0x00000002262b7224 */ /* 0x000fe400078e022b */
[----:B------:R-:W-:Y:S02]  /*5050*/  @!P0 IMAD R5, R8, R40, R3 ;  /* 0x0000002808058224 */ /* 0x000fe400078e0203 */
[----:B------:R-:W-:Y:S04]  /*5060*/  @!P0 IMAD.MOV.U32 R3, RZ, RZ, R0 ;  /* 0x000000ffff038224 */ /* 0x000fe800078e0000 */
[----:B------:R-:W-:Y:S02]  /*5070*/  IMAD R45, R3, R42, R45 ;  /* 0x0000002a032d7224 */ /* 0x000fe400078e022d */
[----:B------:R-:W-:Y:S07]  /*5080*/  IMAD R43, R5, R38, R43 ;  /* 0x00000026052b7224 */ /* 0x000fee00078e022b */
.L_x_85:
[----:B-1----:R-:W-:Y:S01]  /*5090*/  @!P1 ISETP.NE.AND P0, PT, R10, 0x1, PT ;  /* 0x000000010a00980c */ /* 0x002fe20003f05270 */
[----:B------:R-:W-:Y:S01]  /*50a0*/  @!P1 IMAD.HI.U32 R0, R45, R12, RZ ;  /* 0x0000000c2d009227 */ /* 0x000fe200078e00ff */
[----:B------:R-:W-:Y:S01]  /*50b0*/  @!P1 ISETP.NE.AND P2, PT, R9, 0x1, PT ;  /* 0x000000010900980c */ /* 0x000fe20003f45270 */
[----:B------:R-:W-:Y:S01]  /*50c0*/  ULOP3.LUT UP0, URZ, UR48, 0x1b0, URZ, 0xc0, !UPT ;  /* 0x000001b030ff7892 */ /* 0x000fe2000f80c0ff */
[----:B------:R-:W-:Y:S01]  /*50d0*/  R2UR UR42, R21 ;  /* 0x00000000152a72ca */ /* 0x000fe200000e0000 */
[----:B------:R-:W-:Y:S01]  /*50e0*/  @!P1 IMAD.HI.U32 R3, R43, R11, RZ ;  /* 0x0000000b2b039227 */ /* 0x000fe200078e00ff */
[----:B------:R-:W-:Y:S02]  /*50f0*/  @!P1 SHF.R.U32.HI R0, RZ, R13, R0 ;  /* 0x0000000dff009219 */ /* 0x000fe40000011600 */
[----:B------:R-:W-:Y:S01]  /*5100*/  R2UR UR41, R20 ;  /* 0x00000000142972ca */ /* 0x000fe200000e0000 */
[----:B------:R-:W-:Y:S01]  /*5110*/  VIADD R107, R107, 0x1 ;  /* 0x000000016b6b7836 */ /* 0x000fe20000000000 */
[----:B------:R-:W-:Y:S02]  /*5120*/  @!P1 SHF.R.U32.HI R2, RZ, R14, R3 ;  /* 0x0000000eff029219 */ /* 0x000fe40000011603 */
[----:B------:R-:W-:Y:S02]  /*5130*/  @!P1 SEL R3, R45, R0, !P2 ;  /* 0x000000002d039207 */ /* 0x000fe40005000000 */
[----:B------:R-:W-:Y:S02]  /*5140*/  @!P1 SEL R2, R43, R2, !P0 ;  /* 0x000000022b029207 */ /* 0x000fe40004000000 */
[----:B------:R-:W-:Y:S01]  /*5150*/  @P4 SHF.R.U32.HI R98, RZ, 0x10, R17 ;  /* 0x00000010ff624819 */ /* 0x000fe20000011611 */
[----:B------:R-:W-:Y:S02]  /*5160*/  USHF.L.U32 UR42, UR42, 0x6, URZ ;  /* 0x000000062a2a7899 */ /* 0x000fe400080006ff */
[----:B------:R-:W-:Y:S02]  /*5170*/  @!P1 IMAD.IADD R0, R2, 0x1, -R3 ;  /* 0x0000000102009824 */ /* 0x000fe400078e0a03 */
[----:B------:R-:W-:Y:S01]  /*5180*/  @!P1 IMAD.IADD R2, R3, 0x1, -R2 ;  /* 0x0000000103029824 */ /* 0x000fe200078e0a02 */
[----:B------:R-:W-:Y:S01]  /*5190*/  USHF.L.U32 UR41, UR41, 0x8, URZ ;  /* 0x0000000829297899 */ /* 0x000fe200080006ff */
[----:B------:R-:W-:Y:S02]  /*51a0*/  @!P1 IMAD R45, R0, R9, R45 ;  /* 0x00000009002d9224 */ /* 0x000fe400078e022d */
[----:B------:R-:W-:Y:S01]  /*51b0*/  @!P1 IMAD R43, R2, R10, R43 ;  /* 0x0000000a022b9224 */ /* 0x000fe200078e022b */
[----:B------:R-:W-:Y:S08]  /*51c0*/  BRA.U !UP0, `(.L_x_86) ;  /* 0x0000000108407547 */ /* 0x000ff0000b800000 */
[----:B------:R-:W1:Y:S01]  /*51d0*/  LDCU.64 UR8, c[0x4][0x88] ;  /* 0x01001100ff0877ac */ /* 0x000e620008000a00 */
[----:B------:R-:W-:Y:S01]  /*51e0*/  MOV R3, 0x0 ;  /* 0x0000000000037802 */ /* 0x000fe20000000f00 */
[----:B------:R-:W-:Y:S02]  /*51f0*/  HFMA2 R12, -RZ, RZ, 0, 5.9604644775390625e-08 ;  /* 0x00000001ff0c7431 */ /* 0x000fe400000001ff */
[----:B------:R-:W-:Y:S02]  /*5200*/  IMAD.MOV.U32 R8, RZ, RZ, 0x70 ;  /* 0x00000070ff087424 */ /* 0x000fe400078e00ff */
[----:B------:R-:W-:Y:S01]  /*5210*/  IMAD.MOV.U32 R13, RZ, RZ, RZ ;  /* 0x000000ffff0d7224 */ /* 0x000fe200078e00ff */
[----:B------:R-:W2:Y:S01]  /*5220*/  LDCU.64 UR6, c[0x4][0x90] ;  /* 0x01001200ff0677ac */ /* 0x000ea20008000a00 */
[----:B------:R-:W3:Y:S01]  /*5230*/  LDC.64 R2, c[0x4][R3] ;  /* 0x0100000003027b82 */ /* 0x000ee20000000a00 */
[----:B------:R-:W4:Y:S01]  /*5240*/  LDCU.64 UR4, c[0x4][0x8] ;  /* 0x01000100ff0477ac */ /* 0x000f220008000a00 */
[----:B-1----:R-:W-:Y:S01]  /*5250*/  MOV R5, UR9 ;  /* 0x0000000900057c02 */ /* 0x002fe20008000f00 */
[----:B------:R-:W-:Y:S01]  /*5260*/  IMAD.U32 R4, RZ, RZ, UR8 ;  /* 0x00000008ff047e24 */ /* 0x000fe2000f8e00ff */
[----:B--2---:R-:W-:Y:S01]  /*5270*/  MOV R7, UR7 ;  /* 0x0000000700077c02 */ /* 0x004fe20008000f00 */
[----:B------:R-:W-:Y:S01]  /*5280*/  IMAD.U32 R6, RZ, RZ, UR6 ;  /* 0x00000006ff067e24 */ /* 0x000fe2000f8e00ff */
[----:B----4-:R-:W-:Y:S01]  /*5290*/  MOV R11, UR5 ;  /* 0x00000005000b7c02 */ /* 0x010fe20008000f00 */
[----:B------:R-:W-:Y:S02]  /*52a0*/  IMAD.U32 R10, RZ, RZ, UR4 ;  /* 0x00000004ff0a7e24 */ /* 0x000fe4000f8e00ff */
[----:B------:R-:W-:Y:S07]  /*52b0*/  LEPC R20, `(.L_x_86) ;  /* 0x000000001014794e */ /* 0x000fee0000000000 */
[----:B---3-5:R-:W-:Y:S05]  /*52c0*/  CALL.ABS.NOINC R2 ;  /* 0x0000000002007343 */ /* 0x028fea0003c00000 */
.L_x_86:
[----:B------:R-:W-:Y:S01]  /*52d0*/  LOP3.LUT P0, RZ, R104, 0x1b0, RZ, 0xc0, !PT ;  /* 0x000001b068ff7812 */ /* 0x000fe2000780c0ff */
[----:B------:R-:W-:Y:S11]  /*52e0*/  BSSY.RECONVERGENT B6, `(.L_x_87) ;  /* 0x0000013000067945 */ /* 0x000ff60003800200 */
[----:B------:R-:W-:Y:S01]  /*52f0*/  @!UPT UIADD3 URZ, UPT, UPT, URZ, URZ, URZ ;  /* 0x000000fffffff290 */ /* 0x000fe2000fffe0ff */
[----:B------:R-:W-:Y:S05]  /*5300*/  @!P0 BRA `(.L_x_88) ;  /* 0x0000000000408947 */ /* 0x000fea0003800000 */
        /* <DEDUP_REMOVED lines=16> */
.L_x_88:
[----:B------:R-:W-:Y:S05]  /*5410*/  BSYNC.RECONVERGENT B6 ;  /* 0x0000000000067941 */ /* 0x000fea0003800200 */
.L_x_87:
[----:B------:R-:W-:Y:S01]  /*5420*/  ISETP.NE.U32.AND P4, PT, R86, RZ, PT ;  /* 0x000000ff5600720c */ /* 0x000fe20003f85070 */
[----:B------:R-:W-:Y:S01]  /*5430*/  UISETP.NE.AND UP2, UPT, UR50, URZ, UPT ;  /* 0x000000ff3200728c */ /* 0x000fe2000bf45270 */
[----:B------:R-:W-:Y:S01]  /*5440*/  ISETP.NE.U32.AND P2, PT, RZ, UR38, PT ;  /* 0x00000026ff007c0c */ /* 0x000fe2000bf45070 */
[----:B------:R-:W-:Y:S01]  /*5450*/  UISETP.NE.U32.AND UP1, UPT, UR44, URZ, UPT ;  /* 0x000000ff2c00728c */ /* 0x000fe2000bf25070 */
[----:B------:R-:W-:Y:S01]  /*5460*/  ISETP.NE.AND.EX P4, PT, R87, RZ, PT, P4 ;  /* 0x000000ff5700720c */ /* 0x000fe20003f85340 */
[----:B------:R-:W-:Y:S01]  /*5470*/  UPLOP3.LUT UP0, UPT, UPT, UPT, UPT, 0x40, 0x4 ;  /* 0x000000000004789c */ /* 0x000fe20003f0e870 */
[----:B------:R-:W-:Y:S01]  /*5480*/  ISETP.NE.AND.EX P2, PT, RZ, UR39, PT, P2 ;  /* 0x00000027ff007c0c */ /* 0x000fe2000bf45320 */
[----:B------:R-:W-:Y:S01]  /*5490*/  UISETP.NE.AND.EX UP1, UPT, UR45, URZ, UPT, UP1 ;  /* 0x000000ff2d00728c */ /* 0x000fe2000bf25310 */
[----:B------:R-:W-:Y:S04]  /*54a0*/  PLOP3.LUT P1, PT, PT, PT, UP2, 0x80, 0x8 ;  /* 0x000000000008781c */ /* 0x000fe80003f2f028 */
[----:B------:R-:W-:Y:S06]  /*54b0*/  @UP2 UPLOP3.LUT UP0, UPT, UPT, UPT, UP1, 0x80, 0x8 ;  /* 0x000000000008289c */ /* 0x000fec0003f0f010 */
[----:B------:R-:W-:Y:S01]  /*54c0*/  PLOP3.LUT P0, PT, PT, PT, UP0, 0x80, 0x8 ;  /* 0x000000000008781c */ /* 0x000fe20003f0f008 */
[----:B------:R-:W-:Y:S01]  /*54d0*/  @!UPT UIADD3 URZ, UPT, UPT, URZ, URZ, URZ ;  /* 0x000000fffffff290 */ /* 0x000fe2000fffe0ff */
[----:B------:R-:W-:Y:S11]  /*54e0*/  BRA.U !UP1, `(.L_x_89) ;  /* 0x0000000109387547 */ /* 0x000ff6000b800000 */
[----:B------:R-:W-:Y:S01]  /*54f0*/  UISETP.NE.U32.AND UP0, UPT, UR38, URZ, UPT ;  /* 0x000000ff2600728c */ /* 0x000fe2000bf05070 */
[----:B------:R-:W-:Y:S02]  /*5500*/  HFMA2 R0, -RZ, RZ, 0, 5.9604644775390625e-08 ;  /* 0x00000001ff007431 */ /* 0x000fe400000001ff */
[----:B------:R-:W-:Y:S01]  /*5510*/  IMAD.MOV.U32 R91, RZ, RZ, 0x1 ;  /* 0x00000001ff5b7424 */ /* 0x000fe200078e00ff */
[----:B------:R-:W-:Y:S06]  /*5520*/  UISETP.NE.AND.EX UP0, UPT, UR39, URZ, UPT, UP0 ;  /* 0x000000ff2700728c */ /* 0x000fec000bf05300 */
[----:B------:R-:W-:Y:S05]  /*5530*/  PLOP3.LUT P3, PT, PT, PT, UP0, 0x80, 0x8 ;  /* 0x000000000008781c */ /* 0x000fea0003f6f008 */
[----:B------:R-:W1:Y:S01]  /*5540*/  @UP0 LDCU.64 UR6, c[0x0][0x888] ;  /* 0x00011100ff0607ac */ /* 0x000e620008000a00 */
[----:B------:R-:W-:Y:S07]  /*5550*/  @UP0 UIMAD UR4, UR36, UR44, URZ ;  /* 0x0000002c240402a4 */ /* 0x000fee000f8e02ff */
[----:B------:R-:W-:Y:S01]  /*5560*/  @!P3 PRMT R91, R0, 0x7610, R91 ;  /* 0x00007610005bb816 */ /* 0x000fe2000000005b */
[----:B-1----:R-:W-:Y:S03]  /*5570*/  @UP0 UIMAD.WIDE UR6, UR4, 0x4, UR6 ;  /* 0x00000004040608a5 */ /* 0x002fe6000f8e0206 */
[----:B------:R-:W1:Y:S03]  /*5580*/  @!UP0 LDCU UR4, c[0x0][0x880] ;  /* 0x00011000ff0487ac */ /* 0x000e660008000800 */
[----:B------:R-:W-:Y:S01]  /*5590*/  IMAD.U32 R2, RZ, RZ, UR6 ;  /* 0x00000006ff027e24 */ /* 0x000fe2000f8e00ff */
[----:B------:R-:W-:Y:S05]  /*55a0*/  MOV R3, UR7 ;  /* 0x0000000700037c02 */ /* 0x000fea0008000f00 */
[----:B-----5:R2:W5:Y:S02]  /*55b0*/  @P3 LDG.E R50, desc[UR46][R2.64] ;  /* 0x0000002e02323981 */ /* 0x020564000c1e1900 */
[----:B-12---:R-:W-:Y:S02]  /*55c0*/  @!P3 IMAD.U32 R50, RZ, RZ, UR4 ;  /* 0x00000004ff32be24 */ /* 0x006fe4000f8e00ff */
.L_x_89:
[----:B------:R-:W-:Y:S05]  /*55d0*/  @!P4 BRA `(.L_x_90) ;  /* 0x000000000020c947 */ /* 0x000fea0003800000 */
[----:B------:R-:W-:Y:S04]  /*55e0*/  ISETP.NE.U32.AND P3, PT, R84, RZ, PT ;  /* 0x000000ff5400720c */ /* 0x000fe80003f65070 */
[----:B------:R-:W-:Y:S11]  /*55f0*/  ISETP.NE.AND.EX P3, PT, R85, RZ, PT, P3 ;  /* 0x000000ff5500720c */ /* 0x000ff60003f65330 */
[----:B------:R-:W-:Y:S02]  /*5600*/  @!UPT UIADD3 URZ, UPT, UPT, URZ, URZ, URZ ;  /* 0x000000fffffff290 */ /* 0x000fe4000fffe0ff */
[----:B------:R-:W1:Y:S01]  /*5610*/  @P3 LDC.64 R2, c[0x0][0x8a8] ;  /* 0x00022a00ff023b82 */ /* 0x000e620000000a00 */
[----:B------:R-:W-:Y:S04]  /*5620*/  @P3 IMAD R0, R86, UR36, RZ ;  /* 0x0000002456003c24 */ /* 0x000fe8000f8e02ff */
[----:B-1----:R-:W-:Y:S05]  /*5630*/  @P3 IMAD.WIDE R2, R0, 0x4, R2 ;  /* 0x0000000400023825 */ /* 0x002fea00078e0202 */
[----:B-----5:R1:W5:Y:S02]  /*5640*/  @P3 LDG.E R47, desc[UR46][R2.64] ;  /* 0x0000002e022f3981 */ /* 0x020364000c1e1900 */
[----:B-1----:R-:W2:Y:S02]  /*5650*/  @!P3 LDC R47, c[0x0][0x8a0] ;  /* 0x00022800ff2fbb82 */ /* 0x002ea40000000800 */
.L_x_90:
[----:B-----5:R-:W-:Y:S01]  /*5660*/  ISETP.NE.AND P4, PT, R50, RZ, PT ;  /* 0x000000ff3200720c */ /* 0x020fe20003f85270 */
[----:B------:R-:W-:Y:S01]  /*5670*/  BSSY B1, `(.L_x_91) ;  /* 0x0000042000017945 */ /* 0x000fe20003800000 */
[----:B------:R-:W-:Y:S01]  /*5680*/  SEL R9, RZ, 0xffffffff, P2 ;  /* 0xffffffffff097807 */ /* 0x000fe20001000000 */
[----:B------:R-:W-:Y:S01]  /*5690*/  IMAD.MOV.U32 R64, RZ, RZ, 0x1 ;  /* 0x00000001ff407424 */ /* 0x000fe200078e00ff */
[----:B------:R-:W-:Y:S02]  /*56a0*/  LOP3.LUT P3, RZ, R91, 0xff, RZ, 0xc0, !PT ;  /* 0x000000ff5bff7812 */ /* 0x000fe4000786c0ff */
[----:B------:R-:W-:Y:S02]  /*56b0*/  CS2R R62, SRZ ;  /* 0x00000000003e7805 */ /* 0x000fe4000001ff00 */
[----:B------:R-:W-:Y:S02]  /*56c0*/  @P1 SEL R2, RZ, 0xffffffff, P4 ;  /* 0xffffffffff021807 */ /* 0x000fe40002000000 */
[----:B------:R-:W-:Y:S02]  /*56d0*/  CS2R R60, SRZ ;  /* 0x00000000003c7805 */ /* 0x000fe4000001ff00 */
[----:B------:R-:W-:Y:S02]  /*56e0*/  LEA R0, R100, UR49, 0x3 ;  /* 0x0000003164007c11 */ /* 0x000fe4000f8e18ff */
[----:B------:R-:W-:Y:S02]  /*56f0*/  CS2R R58, SRZ ;  /* 0x00000000003a7805 */ /* 0x000fe4000001ff00 */
[----:B------:R-:W-:Y:S02]  /*5700*/  @P0 SEL R2, R9, R2, !P3 ;  /* 0x0000000209020207 */ /* 0x000fe40005800000 */
[----:B------:R-:W-:Y:S02]  /*5710*/  CS2R R56, SRZ ;  /* 0x0000000000387805 */ /* 0x000fe4000001ff00 */
[----:B------:R-:W-:Y:S02]  /*5720*/  LEA R108, R44, UR49, 0x3 ;  /* 0x000000312c6c7c11 */ /* 0x000fe4000f8e18ff */
[----:B------:R-:W-:Y:S02]  /*5730*/  @P1 LOP3.LUT R2, R2, 0x1, RZ, 0xc0, !PT ;  /* 0x0000000102021812 */ /* 0x000fe400078ec0ff */
[----:B------:R-:W-:Y:S02]  /*5740*/  SHF.L.U32 R7, R102, 0x1f, RZ ;  /* 0x0000001f66077819 */ /* 0x000fe400000006ff */
[----:B------:R-:W-:Y:S02]  /*5750*/  ISETP.NE.U32.OR P6, PT, R2, 0x1, !P1 ;  /* 0x000000010200780c */ /* 0x000fe40004fc5470 */
[----:B------:R-:W-:Y:S02]  /*5760*/  PLOP3.LUT P2, PT, PT, PT, UP1, 0x80, 0x8 ;  /* 0x000000000008781c */ /* 0x000fe40003f4f018 */
[C---:B------:R-:W-:Y:S02]  /*5770*/  LEA.HI R5, R44.reuse, R44, RZ, 0x1 ;  /* 0x0000002c2c057211 */ /* 0x040fe400078f08ff */
[----:B------:R-:W-:Y:S02]  /*5780*/  SEL R2, RZ, 0xffffffff, P4 ;  /* 0xffffffffff027807 */ /* 0x000fe40002000000 */
[----:B------:R-:W-:Y:S01]  /*5790*/  P2R R72, PR, RZ, 0x40 ;  /* 0x00000040ff487803 */ /* 0x000fe20000000000 */
[C---:B------:R-:W-:Y:S01]  /*57a0*/  IMAD.SHL.U32 R3, R5.reuse, 0x80, RZ ;  /* 0x0000008005037824 */ /* 0x040fe200078e00ff */
[----:B------:R-:W-:Y:S03]  /*57b0*/  LOP3.LUT R5, R5, 0xffe, RZ, 0xc0, !PT ;  /* 0x00000ffe05057812 */ /* 0x000fe600078ec0ff */
[----:B------:R-:W-:Y:S02]  /*57c0*/  @P6 SHF.L.U32 R11, R99, 0x1f, RZ ;  /* 0x0000001f630b6819 */ /* 0x000fe400000006ff */
[----:B------:R-:W-:Y:S01]  /*57d0*/  @P2 SEL R2, R9, R2, !P3 ;  /* 0x0000000209022207 */ /* 0x000fe20005800000 */
[----:B------:R-:W-:Y:S01]  /*57e0*/  IMAD.IADD R48, R44, 0x1, -R5 ;  /* 0x000000012c307824 */ /* 0x000fe200078e0a05 */
[----:B------:R-:W1:Y:S01]  /*57f0*/  @P6 SYNCS.PHASECHK.TRANS64.TRYWAIT P1, [R0+URZ+0x50], R11 ;  /* 0x0000500b000065a7 */ /* 0x000e6200080211ff */
[----:B------:R-:W-:Y:S02]  /*5800*/  LOP3.LUT R3, R3, 0xffffff00, RZ, 0xc0, !PT ;  /* 0xffffff0003037812 */ /* 0x000fe400078ec0ff */
[----:B------:R-:W-:Y:S03]  /*5810*/  LOP3.LUT R2, R2, 0x1, RZ, 0xc0, !PT ;  /* 0x0000000102027812 */ /* 0x000fe600078ec0ff */
[----:B------:R-:W-:Y:S01]  /*5820*/  IMAD.IADD R3, R46, 0x1, R3 ;  /* 0x000000012e037824 */ /* 0x000fe200078e0203 */
[----:B------:R-:W-:Y:S03]  /*5830*/  ISETP.NE.U32.AND P5, PT, R2, 0x1, PT ;  /* 0x000000010200780c */ /* 0x000fe60003fa5070 */
[----:B------:R-:W-:Y:S01]  /*5840*/  IMAD R48, R48, 0x100000, R3 ;  /* 0x0010000030307824 */ /* 0x000fe200078e0203 */
[----:B------:R-:W-:Y:S01]  /*5850*/  P2R R65, PR, RZ, 0x20 ;  /* 0x00000020ff417803 */ /* 0x000fe20000000000 */
[----:B------:R3:W4:Y:S01]  /*5860*/  SYNCS.PHASECHK.TRANS64.TRYWAIT P0, [R108+URZ+0xc0], R7 ;  /* 0x0000c0076c0075a7 */ /* 0x00072200080011ff */
[----:B-1----:R-:W-:Y:S01]  /*5870*/  @P6 SEL R64, RZ, 0x1, !P1 ;  /* 0x00000001ff406807 */ /* 0x002fe20004800000 */
[----:B---3--:R-:W-:Y:S06]  /*5880*/  @!P6 BRA `(.L_x_92) ;  /* 0x000000000080e947 */ /* 0x008fec0003800000 */
[----:B------:R-:W-:Y:S01]  /*5890*/  @P5 IMAD R4, R100, 0x1000, R95 ;  /* 0x0000100064045824 */ /* 0x000fe200078e025f */
[----:B------:R-:W-:Y:S01]  /*58a0*/  ISETP.NE.AND P1, PT, R64, RZ, PT ;  /* 0x000000ff4000720c */ /* 0x000fe20003f25270 */
[----:B------:R-:W-:Y:S01]  /*58b0*/  BSSY B0, `(.L_x_93) ;  /* 0x000000b000007945 */ /* 0x000fe20003800000 */
[----:B------:R-:W-:Y:S01]  /*58c0*/  CS2R R58, SRZ ;  /* 0x00000000003a7805 */ /* 0x000fe2000001ff00 */
[----:B------:R-:W-:Y:S01]  /*58d0*/  @P5 VIADD R2, R4, UR49 ;  /* 0x0000003104025c36 */ /* 0x000fe20008000000 */
[----:B------:R-:W-:Y:S02]  /*58e0*/  CS2R R56, SRZ ;  /* 0x0000000000387805 */ /* 0x000fe4000001ff00 */
[----:B------:R-:W-:Y:S02]  /*58f0*/  CS2R R62, SRZ ;  /* 0x00000000003e7805 */ /* 0x000fe4000001ff00 */
[----:B------:R-:W-:Y:S01]  /*5900*/  CS2R R60, SRZ ;  /* 0x00000000003c7805 */ /* 0x000fe2000001ff00 */
[----:B------:R-:W-:Y:S04]  /*5910*/  @P5 IMAD R2, R103, -0x10, R2 ;  /* 0xfffffff067025824 */ /* 0x000fe800078e0202 */
[----:B------:R-:W-:Y:S05]  /*5920*/  @P1 BRA `(.L_x_94) ;  /* 0x00000000000c1947 */ /* 0x000fea0003800000 */
[----:B------:R-:W-:Y:S04]  /*5930*/  SHF.L.U32 R3, R99, 0x1f, RZ ;  /* 0x0000001f63037819 */ /* 0x000fe800000006ff */
[----:B------:R-:W1:Y:S02]  /*5940*/  SYNCS.PHASECHK.TRANS64.TRYWAIT P1, [R0+URZ+0x50], R3 ;  /* 0x00005003000075a7 */ /* 0x000e6400080211ff */
[----:B-1----:R-:W-:Y:S05]  /*5950*/  @!P1 BRA `(.L_x_95) ;  /* 0x0000004000389947 */ /* 0x002fea0003800000 */
.L_x_94:
[----:B------:R-:W-:Y:S05]  /*5960*/  BSYNC B0 ;  /* 0x0000000000007941 */ /* 0x000fea0003800000 */
.L_x_93:
[----:B------:R-:W-:Y:S01]  /*5970*/  ISETP.NE.AND P1, PT, R65, RZ, PT ;  /* 0x000000ff4100720c */ /* 0x000fe20003f25270 */
[----:B-1----:R-:W-:Y:S02]  /*5980*/  VIADD R3, R0, 0x70 ;  /* 0x0000007000037836 */ /* 0x002fe40000000000 */
[----:B------:R-:W-:Y:S02]  /*5990*/  IMAD.U32 R0, RZ, RZ, UR37 ;  /* 0x00000025ff007e24 */ /* 0x000fe4000f8e00ff */
[----:B------:R-:W-:Y:S03]  /*59a0*/  VIADD R100, R100, 0x1 ;  /* 0x0000000164647836 */ /* 0x000fe60000000000 */
[----:B------:R-:W-:Y:S05]  /*59b0*/  PRMT R0, R0, 0x654, R3 ;  /* 0x0000065400007816 */ /* 0x000fea0000000003 */
[----:B------:R1:W3:Y:S04]  /*59c0*/  @P1 LDS.128 R56, [R4+UR49+0x200] ;  /* 0x0002003104381984 */ /* 0x0002e80008000c00 */
[----:B------:R1:W1:Y:S01]  /*59d0*/  @P1 LDS.128 R60, [R2+0x210] ;  /* 0x00021000023c1984 */ /* 0x0002620000000c00 */
[C---:B------:R-:W-:Y:S01]  /*59e0*/  ISETP.NE.AND P1, PT, R100.reuse, 0x4, PT ;  /* 0x000000046400780c */ /* 0x040fe20003f25270 */
[----:B------:R-:W-:Y:S01]  /*59f0*/  @!PT LDS RZ, [RZ] ;  /* 0x00000000fffff984 */ /* 0x000fe20000000800 */
[----:B------:R-:W-:Y:S01]  /*5a00*/  @!PT LDS RZ, [RZ] ;  /* 0x00000000fffff984 */ /* 0x000fe20000000800 */
[----:B------:R-:W-:Y:S01]  /*5a10*/  @!PT LDS RZ, [RZ] ;  /* 0x00000000fffff984 */ /* 0x000fe20000000800 */
[----:B------:R-:W-:Y:S01]  /*5a20*/  @!PT LDS RZ, [RZ] ;  /* 0x00000000fffff984 */ /* 0x000fe20000000800 */
[----:B------:R5:W-:Y:S06]  /*5a30*/  MEMBAR.ALL.CTA ;  /* 0x0000000000007992 */ /* 0x000bec0000008000 */
[----:B-----5:R-:W5:Y:S01]  /*5a40*/  FENCE.VIEW.ASYNC.S ;  /* 0x00000000000073c6 */ /* 0x020f620000000000 */
[----:B------:R-:W-:Y:S01]  /*5a50*/  SEL R100, R100, RZ, P1 ;  /* 0x000000ff64647207 */ /* 0x000fe20000800000 */
[----:B-----5:R5:W-:Y:S02]  /*5a60*/  SYNCS.ARRIVE.TRANS64.RED.A1T0 RZ, [R0+URZ], RZ ;  /* 0x000000ff00ff79a7 */ /* 0x020be400081004ff */
[----:B-----5:R-:W-:Y:S04]  /*5a70*/  SEL R0, RZ, 0x1, P1 ;  /* 0x00000001ff007807 */ /* 0x020fe80000800000 */
[----:B---3--:R-:W-:Y:S02]  /*5a80*/  LOP3.LUT R99, R99, R0, RZ, 0x3c, !PT ;  /* 0x0000000063637212 */ /* 0x008fe400078e3cff */
.L_x_92:
[----:B------:R-:W-:Y:S05]  /*5a90*/  BSYNC B1 ;  /* 0x0000000000017941 */ /* 0x000fea0003800000 */
.L_x_91:
[----:B------:R-:W-:Y:S04]  /*5aa0*/  SHF.R.U32.HI R3, RZ, 0x15, R48 ;  /* 0x00000015ff037819 */ /* 0x000fe80000011630 */
[----:B------:R-:W-:Y:S01]  /*5ab0*/  LOP3.LUT P1, RZ, R3, 0x3, R96, 0x48, !PT ;  /* 0x0000000303ff7812 */ /* 0x000fe20007824860 */
[----:B------:R-:W-:Y:S01]  /*5ac0*/  @!UPT UIADD3 URZ, UPT, UPT, URZ, URZ, URZ ;  /* 0x000000fffffff290 */ /* 0x000fe2000fffe0ff */
[----:B----4-:R-:W-:Y:S11]  /*5ad0*/  @P0 BRA `(.L_x_96) ;  /* 0x0000000000080947 */ /* 0x010ff60003800000 */
[----:B------:R-:W3:Y:S02]  /*5ae0*/  SYNCS.PHASECHK.TRANS64.TRYWAIT P0, [R108+URZ+0xc0], R7 ;  /* 0x0000c0076c0075a7 */ /* 0x000ee400080011ff */
[----:B---3--:R-:W-:Y:S05]  /*5af0*/  @!P0 BRA `(.L_x_97) ;  /* 0x0000003c00e48947 */ /* 0x008fea0003800000 */
.L_x_96:
[----:B------:R-:W-:Y:S05]  /*5b00*/  @!P1 BRA `(.L_x_98) ;  /* 0x0000000000409947 */ /* 0x000fea0003800000 */
[----:B------:R-:W4:Y:S01]  /*5b10*/  LDCU.64 UR8, c[0x4][0x78] ;  /* 0x01000f00ff0877ac */ /* 0x000f220008000a00 */
[----:B------:R-:W-:Y:S01]  /*5b20*/  MOV R3, 0x0 ;  /* 0x0000000000037802 */ /* 0x000fe20000000f00 */
[----:B------:R-:W-:Y:S02]  /*5b30*/  HFMA2 R12, -RZ, RZ, 0, 5.9604644775390625e-08 ;  /* 0x00000001ff0c7431 */ /* 0x000fe400000001ff */
[----:B------:R-:W-:Y:S02]  /*5b40*/  IMAD.MOV.U32 R8, RZ, RZ, 0x192 ;  /* 0x00000192ff087424 */ /* 0x000fe400078e00ff */
[----:B------:R-:W-:Y:S01]  /*5b50*/  IMAD.MOV.U32 R13, RZ, RZ, RZ ;  /* 0x000000ffff0d7224 */ /* 0x000fe200078e00ff */
[----:B------:R-:W3:Y:S01]  /*5b60*/  LDCU.64 UR6, c[0x4][0x80] ;  /* 0x01001000ff0677ac */ /* 0x000ee20008000a00 */
[----:B-1----:R-:W1:Y:S01]  /*5b70*/  LDC.64 R2, c[0x4][R3] ;  /* 0x0100000003027b82 */ /* 0x002e620000000a00 */
[----:B------:R-:W5:Y:S01]  /*5b80*/  LDCU.64 UR4, c[0x4][0x18] ;  /* 0x01000300ff0477ac */ /* 0x000f620008000a00 */
[----:B----4-:R-:W-:Y:S01]  /*5b90*/  MOV R5, UR9 ;  /* 0x0000000900057c02 */ /* 0x010fe20008000f00 */
[----:B------:R-:W-:Y:S01]  /*5ba0*/  IMAD.U32 R4, RZ, RZ, UR8 ;  /* 0x00000008ff047e24 */ /* 0x000fe2000f8e00ff */
[----:B---3--:R-:W-:Y:S01]  /*5bb0*/  MOV R7, UR7 ;  /* 0x0000000700077c02 */ /* 0x008fe20008000f00 */
[----:B------:R-:W-:Y:S01]  /*5bc0*/  IMAD.U32 R6, RZ, RZ, UR6 ;  /* 0x00000006ff067e24 */ /* 0x000fe2000f8e00ff */
[----:B-----5:R-:W-:Y:S01]  /*5bd0*/  MOV R11, UR5 ;  /* 0x00000005000b7c02 */ /* 0x020fe20008000f00 */
[----:B------:R-:W-:Y:S02]  /*5be0*/  IMAD.U32 R10, RZ, RZ, UR4 ;  /* 0x00000004ff0a7e24 */ /* 0x000fe4000f8e00ff */
[----:B------:R-:W-:Y:S07]  /*5bf0*/  LEPC R20, `(.L_x_98) ;  /* 0x000000001014794e */ /* 0x000fee0000000000 */
[----:B-12---:R-:W-:Y:S05]  /*5c00*/  CALL.ABS.NOINC R2 ;  /* 0x0000000002007343 */ /* 0x006fea0003c00000 */
.L_x_98:
[----:B------:R-:W-:Y:S05]  /*5c10*/  WARPSYNC.ALL ;  /* 0x0000000000007948 */ /* 0x000fea0003800000 */
[----:B------:R-:W-:Y:S01]  /*5c20*/  R2UR UR4, R48 ;  /* 0x00000000300472ca */ /* 0x000fe200000e0000 */
[----:B------:R-:W-:Y:S01]  /*5c30*/  BSSY.RECONVERGENT B0, `(.L_x_99) ;  /* 0x00000a1000007945 */ /* 0x000fe20003800200 */
[C---:B------:R-:W-:Y:S02]  /*5c40*/  SHF.L.U32 R51, R56.reuse, 0x10, RZ ;  /* 0x0000001038337819 */ /* 0x040fe400000006ff */
[C---:B------:R-:W-:Y:S02]  /*5c50*/  PRMT R49, R56.reuse, 0x8880, RZ ;  /* 0x0000888038317816 */ /* 0x040fe400000000ff */
[----:B------:R-:W-:Y:S02]  /*5c60*/  SHF.R.S32.HI R51, RZ, 0x18, R51 ;  /* 0x00000018ff337819 */ /* 0x000fe40000011433 */
[----:B------:R-:W-:Y:S02]  /*5c70*/  SHF.L.U32 R52, R56, 0x8, RZ ;  /* 0x0000000838347819 */ /* 0x000fe400000006ff */
[C---:B------:R-:W-:Y:S02]  /*5c80*/  PRMT R54, R58.reuse, 0x8880, RZ ;  /* 0x000088803a367816 */ /* 0x040fe400000000ff */
[----:B------:R-:W-:Y:S01]  /*5c90*/  SHF.L.U32 R53, R58, 0x8, RZ ;  /* 0x000000083a357819 */ /* 0x000fe200000006ff */
[----:B-1-3--:R-:W-:Y:S01]  /*5ca0*/  LDTM.16dp32bit_t0_t15.x32 R4, tmem[UR4] ;  /* 0x00000004000479ee */ /* 0x00afe20008a80000 */
[----:B------:R-:W2:Y:S01]  /*5cb0*/  LDTM.16dp32bit_t16_t31.x32 R4, tmem[UR4+0x20] ;  /* 0x00002004000479ee */ /* 0x000ea20008aa0000 */
[----:B------:R-:W-:Y:S02]  /*5cc0*/  IADD3 R67, PT, PT, R95, UR49, RZ ;  /* 0x000000315f437c10 */ /* 0x000fe4000fffe0ff */
[----:B------:R-:W-:Y:S02]  /*5cd0*/  SHF.L.U32 R66, R97, 0x4, RZ ;  /* 0x0000000461427819 */ /* 0x000fe400000006ff */
[----:B------:R-:W-:Y:S02]  /*5ce0*/  SHF.R.S32.HI R53, RZ, 0x18, R53 ;  /* 0x00000018ff357819 */ /* 0x000fe40000011435 */
[----:B------:R-:W-:Y:S02]  /*5cf0*/  IADD3 R109, PT, PT, R67, R66, RZ ;  /* 0x00000042436d7210 */ /* 0x000fe40007ffe0ff */
[----:B------:R-:W-:Y:S02]  /*5d00*/  ISETP.NE.AND P0, PT, R105, RZ, PT ;  /* 0x000000ff6900720c */ /* 0x000fe40003f05270 */
[----:B------:R-:W-:Y:S01]  /*5d10*/  ISETP.NE.AND P6, PT, R72, RZ, PT ;  /* 0x000000ff4800720c */ /* 0x000fe20003fc5270 */
[----:B--2---:R-:W-:Y:S11]  /*5d20*/  IMAD R0, R47, R4, RZ ;  /* 0x000000042f007224 */ /* 0x004ff600078e02ff */
[----:B------:R-:W-:Y:S01]  /*5d30*/  @!UPT UIADD3 URZ, UPT, UPT, URZ, URZ, URZ ;  /* 0x000000fffffff290 */ /* 0x000fe2000fffe0ff */
[----:B------:R-:W-:Y:S01]  /*5d40*/  @P6 SHF.L.U32 R74, R99, 0x1f, RZ ;  /* 0x0000001f634a6819 */ /* 0x000fe200000006ff */
[----:B------:R-:W-:Y:S02]  /*5d50*/  IMAD R2, R47, R5, RZ ;  /* 0x000000052f027224 */ /* 0x000fe400078e02ff */
[----:B------:R-:W-:Y:S01]  /*5d60*/  IMAD R0, R49, R50, R0 ;  /* 0x0000003231007224 */ /* 0x000fe200078e0200 */
[----:B------:R-:W-:Y:S01]  /*5d70*/  SHF.R.S32.HI R49, RZ, 0x18, R52 ;  /* 0x00000018ff317819 */ /* 0x000fe20000011434 */
[----:B------:R-:W-:Y:S01]  /*5d80*/  IMAD R3, R47, R6, RZ ;  /* 0x000000062f037224 */ /* 0x000fe200078e02ff */
[----:B------:R-:W-:Y:S01]  /*5d90*/  SHF.L.U32 R52, R57, 0x10, RZ ;  /* 0x0000001039347819 */ /* 0x000fe200000006ff */
[-C--:B------:R-:W-:Y:S01]  /*5da0*/  IMAD R2, R51, R50.reuse, R2 ;  /* 0x0000003233027224 */ /* 0x080fe200078e0202 */
[----:B------:R-:W-:Y:S01]  /*5db0*/  SHF.R.S32.HI R51, RZ, 0x18, R56 ;  /* 0x00000018ff337819 */ /* 0x000fe20000011438 */
[----:B------:R-:W-:Y:S02]  /*5dc0*/  IMAD R7, R47, R7, RZ ;  /* 0x000000072f077224 */ /* 0x000fe400078e02ff */
[-C--:B------:R-:W-:Y:S01]  /*5dd0*/  IMAD R3, R49, R50.reuse, R3 ;  /* 0x0000003231037224 */ /* 0x080fe200078e0203 */
[----:B------:R-:W-:Y:S01]  /*5de0*/  PRMT R49, R57, 0x8880, RZ ;  /* 0x0000888039317816 */ /* 0x000fe200000000ff */
[----:B------:R-:W-:Y:S01]  /*5df0*/  IMAD R7, R51, R50, R7 ;  /* 0x0000003233077224 */ /* 0x000fe200078e0207 */
[----:B------:R-:W-:Y:S01]  /*5e00*/  SHF.R.S32.HI R51, RZ, 0x18, R52 ;  /* 0x00000018ff337819 */ /* 0x000fe20000011434 */
[----:B------:R-:W-:Y:S02]  /*5e10*/  IMAD R4, R47, R8, RZ ;  /* 0x000000082f047224 */ /* 0x000fe400078e02ff */
[----:B------:R-:W-:Y:S01]  /*5e20*/  IMAD.SHL.U32 R52, R57, 0x100, RZ ;  /* 0x0000010039347824 */ /* 0x000fe200078e00ff */
[----:B------:R-:W-:Y:S01]  /*5e30*/  I2IP.S8.S32.SAT R55, R7, R3, RZ ;  /* 0x0000000307377239 */ /* 0x000fe200000014ff */
[----:B------:R-:W-:Y:S02]  /*5e40*/  IMAD R5, R47, R9, RZ ;  /* 0x000000092f057224 */ /* 0x000fe400078e02ff */
[----:B------:R-:W-:Y:S01]  /*5e50*/  IMAD R4, R49, R50, R4 ;  /* 0x0000003231047224 */ /* 0x000fe200078e0204 */
[----:B------:R-:W-:Y:S01]  /*5e60*/  SHF.R.S32.HI R49, RZ, 0x18, R52 ;  /* 0x00000018ff317819 */ /* 0x000fe20000011434 */
[----:B------:R-:W-:Y:S01]  /*5e70*/  IMAD R6, R47, R10, RZ ;  /* 0x0000000a2f067224 */ /* 0x000fe200078e02ff */
[----:B------:R-:W-:Y:S01]  /*5e80*/  I2IP.S8.S32.SAT R68, R2, R0, R55 ;  /* 0x0000000002447239 */ /* 0x000fe20000001437 */
[-C--:B------:R-:W-:Y:S01]  /*5e90*/  IMAD R5, R51, R50.reuse, R5 ;  /* 0x0000003233057224 */ /* 0x080fe200078e0205 */
[----:B------:R-:W-:Y:S01]  /*5ea0*/  SHF.L.U32 R52, R58, 0x10, RZ ;  /* 0x000000103a347819 */ /* 0x000fe200000006ff */
[----:B------:R-:W-:Y:S01]  /*5eb0*/  IMAD R11, R47, R11, RZ ;  /* 0x0000000b2f0b7224 */ /* 0x000fe200078e02ff */
[----:B------:R-:W-:Y:S01]  /*5ec0*/  SHF.R.S32.HI R51, RZ, 0x18, R57 ;  /* 0x00000018ff337819 */ /* 0x000fe20000011439 */
[----:B------:R-:W-:Y:S01]  /*5ed0*/  IMAD R6, R49, R50, R6 ;  /* 0x0000003231067224 */ /* 0x000fe200078e0206 */
[----:B------:R-:W-:Y:S01]  /*5ee0*/  SHF.R.S32.HI R52, RZ, 0x18, R52 ;  /* 0x00000018ff347819 */ /* 0x000fe20000011434 */
[C---:B------:R-:W-:Y:S02]  /*5ef0*/  IMAD R8, R47.reuse, R12, RZ ;  /* 0x0000000c2f087224 */ /* 0x040fe400078e02ff */
[----:B------:R-:W-:Y:S02]  /*5f00*/  IMAD.MOV.U32 R49, RZ, RZ, R54 ;  /* 0x000000ffff317224 */ /* 0x000fe400078e0036 */
[----:B------:R-:W-:Y:S02]  /*5f10*/  IMAD R9, R47, R13, RZ ;  /* 0x0000000d2f097224 */ /* 0x000fe400078e02ff */
[----:B------:R-:W-:Y:S01]  /*5f20*/  IMAD R11, R51, R50, R11 ;  /* 0x00000032330b7224 */ /* 0x000fe200078e020b */
[----:B------:R-:W-:Y:S01]  /*5f30*/  SHF.R.S32.HI R51, RZ, 0x18, R58 ;  /* 0x00000018ff337819 */ /* 0x000fe2000001143a */
[----:B------:R-:W-:Y:S02]  /*5f40*/  IMAD R10, R47, R14, RZ ;  /* 0x0000000e2f0a7224 */ /* 0x000fe400078e02ff */
[----:B------:R-:W-:Y:S01]  /*5f50*/  IMAD R8, R49, R50, R8 ;  /* 0x0000003231087224 */ /* 0x000fe200078e0208 */
[----:B------:R-:W-:Y:S01]  /*5f60*/  I2IP.S8.S32.SAT R69, R11, R6, RZ ;  /* 0x000000060b457239 */ /* 0x000fe200000014ff */
[----:B------:R-:W-:Y:S01]  /*5f70*/  IMAD R15, R47, R15, RZ ;  /* 0x0000000f2f0f7224 */ /* 0x000fe200078e02ff */
[----:B------:R-:W-:Y:S01]  /*5f80*/  PRMT R49, R59, 0x8880, RZ ;  /* 0x000088803b317816 */ /* 0x000fe200000000ff */
[----:B------:R-:W-:Y:S01]  /*5f90*/  IMAD R9, R52, R50, R9 ;  /* 0x0000003234097224 */ /* 0x000fe200078e0209 */
[----:B------:R-:W-:Y:S01]  /*5fa0*/  I2IP.S8.S32.SAT R69, R5, R4, R69 ;  /* 0x0000000405457239 */ /* 0x000fe20000001445 */
[-C--:B------:R-:W-:Y:S01]  /*5fb0*/  IMAD R10, R53, R50.reuse, R10 ;  /* 0x00000032350a7224 */ /* 0x080fe200078e020a */
[----:B------:R-:W-:Y:S01]  /*5fc0*/  SHF.L.U32 R53, R59, 0x8, RZ ;  /* 0x000000083b357819 */ /* 0x000fe200000006ff */
[----:B------:R-:W-:Y:S01]  /*5fd0*/  IMAD R15, R51, R50, R15 ;  /* 0x00000032330f7224 */ /* 0x000fe200078e020f */
[----:B------:R-:W-:Y:S01]  /*5fe0*/  SHF.L.U32 R51, R59, 0x10, RZ ;  /* 0x000000103b337819 */ /* 0x000fe200000006ff */
[C---:B------:R-:W-:Y:S01]  /*5ff0*/  IMAD R12, R47.reuse, R16, RZ ;  /* 0x000000102f0c7224 */ /* 0x040fe200078e02ff */
[----:B------:R-:W-:Y:S01]  /*6000*/  SHF.R.S32.HI R53, RZ, 0x18, R53 ;  /* 0x00000018ff357819 */ /* 0x000fe20000011435 */
[C---:B------:R-:W-:Y:S01]  /*6010*/  IMAD R13, R47.reuse, R17, RZ ;  /* 0x000000112f0d7224 */ /* 0x040fe200078e02ff */
[----:B------:R-:W-:Y:S01]  /*6020*/  SHF.R.S32.HI R51, RZ, 0x18, R51 ;  /* 0x00000018ff337819 */ /* 0x000fe20000011433 */
[----:B------:R-:W-:Y:S01]  /*6030*/  IMAD R14, R47, R18, RZ ;  /* 0x000000122f0e7224 */ /* 0x000fe200078e02ff */
[----:B------:R-:W-:Y:S01]  /*6040*/  I2IP.S8.S32.SAT R70, R15, R10, RZ ;  /* 0x0000000a0f467239 */ /* 0x000fe200000014ff */
[----:B------:R-:W-:Y:S01]  /*6050*/  IMAD R12, R49, R50, R12 ;  /* 0x00000032310c7224 */ /* 0x000fe200078e020c */
[----:B------:R-:W-:Y:S01]  /*6060*/  SHF.R.S32.HI R49, RZ, 0x18, R59 ;  /* 0x00000018ff317819 */ /* 0x000fe2000001143b */
[----:B------:R-:W-:Y:S01]  /*6070*/  IMAD R19, R47, R19, RZ ;  /* 0x000000132f137224 */ /* 0x000fe200078e02ff */
[----:B------:R-:W-:Y:S01]  /*6080*/  I2IP.S8.S32.SAT R70, R9, R8, R70 ;  /* 0x0000000809467239 */ /* 0x000fe20000001446 */
[-C--:B------:R-:W-:Y:S01]  /*6090*/  IMAD R13, R51, R50.reuse, R13 ;  /* 0x00000032330d7224 */ /* 0x080fe200078e020d */
[C---:B------:R-:W-:Y:S01]  /*60a0*/  PRMT R51, R60.reuse, 0x8880, RZ ;  /* 0x000088803c337816 */ /* 0x040fe200000000ff */
[-C--:B------:R-:W-:Y:S01]  /*60b0*/  IMAD R14, R53, R50.reuse, R14 ;  /* 0x00000032350e7224 */ /* 0x080fe200078e020e */
[----:B------:R-:W-:Y:S01]  /*60c0*/  PRMT R53, R61, 0x8880, RZ ;  /* 0x000088803d357816 */ /* 0x000fe200000000ff */
[----:B------:R-:W-:Y:S01]  /*60d0*/  IMAD R19, R49, R50, R19 ;  /* 0x0000003231137224 */ /* 0x000fe200078e0213 */
[----:B------:R-:W-:Y:S01]  /*60e0*/  MOV R49, R51 ;  /* 0x0000003300317202 */ /* 0x000fe20000000f00 */
[----:B------:R-:W-:Y:S02]  /*60f0*/  IMAD R16, R47, R20, RZ ;  /* 0x000000142f107224 */ /* 0x000fe400078e02ff */
[C---:B------:R-:W-:Y:S01]  /*6100*/  IMAD.U32 R52, R60.reuse, 0x10000, RZ ;  /* 0x000100003c347824 */ /* 0x040fe200078e00ff */
[----:B------:R-:W-:Y:S01]  /*6110*/  I2IP.S8.S32.SAT R71, R19, R14, RZ ;  /* 0x0000000e13477239 */ /* 0x000fe200000014ff */
[----:B------:R-:W-:Y:S01]  /*6120*/  IMAD R16, R49, R50, R16 ;  /* 0x0000003231107224 */ /* 0x000fe200078e0210 */
[----:B------:R-:W-:Y:S01]  /*6130*/  SHF.L.U32 R49, R60, 0x8, RZ ;  /* 0x000000083c317819 */ /* 0x000fe200000006ff */
[C---:B------:R-:W-:Y:S01]  /*6140*/  IMAD R17, R47.reuse, R21, RZ ;  /* 0x000000152f117224 */ /* 0x040fe200078e02ff */
[----:B------:R-:W-:Y:S01]  /*6150*/  SHF.R.S32.HI R51, RZ, 0x18, R52 ;  /* 0x00000018ff337819 */ /* 0x000fe20000011434 */
[C---:B------:R-:W-:Y:S01]  /*6160*/  IMAD R18, R47.reuse, R22, RZ ;  /* 0x000000162f127224 */ /* 0x040fe200078e02ff */
[----:B------:R-:W-:Y:S01]  /*6170*/  SHF.R.S32.HI R49, RZ, 0x18, R49 ;  /* 0x00000018ff317819 */ /* 0x000fe20000011431 */
[----:B------:R-:W-:Y:S01]  /*6180*/  IMAD R23, R47, R23, RZ ;  /* 0x000000172f177224 */ /* 0x000fe200078e02ff */
[----:B------:R-:W-:Y:S01]  /*6190*/  I2IP.S8.S32.SAT R71, R13, R12, R71 ;  /* 0x0000000c0d477239 */ /* 0x000fe20000001447 */
[----:B------:R-:W-:Y:S01]  /*61a0*/  IMAD R17, R51, R50, R17 ;  /* 0x0000003233117224 */ /* 0x000fe200078e0211 */
[C---:B------:R-:W-:Y:S01]  /*61b0*/  SHF.L.U32 R52, R61.reuse, 0x10, RZ ;  /* 0x000000103d347819 */ /* 0x040fe200000006ff */
[----:B------:R-:W-:Y:S01]  /*61c0*/  IMAD.SHL.U32 R54, R61, 0x100, RZ ;  /* 0x000001003d367824 */ /* 0x000fe200078e00ff */
[----:B------:R-:W-:Y:S01]  /*61d0*/  SHF.R.S32.HI R51, RZ, 0x18, R60 ;  /* 0x00000018ff337819 */ /* 0x000fe2000001143c */
[----:B------:R-:W-:Y:S01]  /*61e0*/  IMAD R20, R47, R24, RZ ;  /* 0x000000182f147224 */ /* 0x000fe200078e02ff */
[----:B------:R1:W-:Y:S01]  /*61f0*/  STS.128 [R95+UR49+0x4200], R68 ;  /* 0x004200445f007988 */ /* 0x0003e20008000c31 */
[-C--:B------:R-:W-:Y:S01]  /*6200*/  IMAD R18, R49, R50.reuse, R18 ;  /* 0x0000003231127224 */ /* 0x080fe200078e0212 */
[----:B------:R-:W-:Y:S01]  /*6210*/  SHF.R.S32.HI R52, RZ, 0x18, R52 ;  /* 0x00000018ff347819 */ /* 0x000fe20000011434 */
[----:B------:R-:W-:Y:S01]  /*6220*/  IMAD R21, R47, R25, RZ ;  /* 0x000000192f157224 */ /* 0x000fe200078e02ff */
[----:B------:R-:W-:Y:S01]  /*6230*/  SHF.R.S32.HI R49, RZ, 0x18, R54 ;  /* 0x00000018ff317819 */ /* 0x000fe20000011436 */
[----:B------:R-:W-:Y:S01]  /*6240*/  IMAD R23, R51, R50, R23 ;  /* 0x0000003233177224 */ /* 0x000fe200078e0217 */
[----:B------:R-:W-:Y:S01]  /*6250*/  SHF.R.S32.HI R51, RZ, 0x18, R61 ;  /* 0x00000018ff337819 */ /* 0x000fe2000001143d */
[----:B------:R-:W-:Y:S01]  /*6260*/  IMAD R22, R47, R26, RZ ;  /* 0x0000001a2f167224 */ /* 0x000fe200078e02ff */
[----:B------:R-:W-:Y:S01]  /*6270*/  SHF.R.S32.HI R54, RZ, 0x18, R63 ;  /* 0x00000018ff367819 */ /* 0x000fe2000001143f */
[----:B------:R-:W-:Y:S01]  /*6280*/  IMAD R20, R53, R50, R20 ;  /* 0x0000003235147224 */ /* 0x000fe200078e0214 */
[----:B------:R-:W-:Y:S01]  /*6290*/  I2IP.S8.S32.SAT R76, R23, R18, RZ ;  /* 0x00000012174c7239 */ /* 0x000fe200000014ff */
[----:B------:R-:W-:Y:S01]  /*62a0*/  IMAD R27, R47, R27, RZ ;  /* 0x0000001b2f1b7224 */ /* 0x000fe200078e02ff */
[----:B------:R-:W-:Y:S01]  /*62b0*/  SHF.L.U32 R53, R62, 0x8, RZ ;  /* 0x000000083e357819 */ /* 0x000fe200000006ff */
[-C--:B------:R-:W-:Y:S01]  /*62c0*/  IMAD R21, R52, R50.reuse, R21 ;  /* 0x0000003234157224 */ /* 0x080fe200078e0215 */
[C---:B------:R-:W-:Y:S01]  /*62d0*/  SHF.L.U32 R52, R62.reuse, 0x10, RZ ;  /* 0x000000103e347819 */ /* 0x040fe200000006ff */
[----:B------:R-:W-:Y:S01]  /*62e0*/  IMAD R22, R49, R50, R22 ;  /* 0x0000003231167224 */ /* 0x000fe200078e0216 */
[----:B------:R-:W-:Y:S01]  /*62f0*/  PRMT R49, R62, 0x8880, RZ ;  /* 0x000088803e317816 */ /* 0x000fe200000000ff */
[----:B------:R-:W-:Y:S01]  /*6300*/  IMAD R24, R47, R28, RZ ;  /* 0x0000001c2f187224 */ /* 0x000fe200078e02ff */
[----:B------:R-:W-:Y:S01]  /*6310*/  I2IP.S8.S32.SAT R76, R17, R16, R76 ;  /* 0x00000010114c7239 */ /* 0x000fe2000000144c */
[----:B------:R-:W-:Y:S01]  /*6320*/  IMAD R27, R51, R50, R27 ;  /* 0x00000032331b7224 */ /* 0x000fe200078e021b */
[----:B------:R-:W-:Y:S01]  /*6330*/  SHF.R.S32.HI R51, RZ, 0x18, R52 ;  /* 0x00000018ff337819 */ /* 0x000fe20000011434 */
[C---:B------:R-:W-:Y:S01]  /*6340*/  IMAD R25, R47.reuse, R29, RZ ;  /* 0x0000001d2f197224 */ /* 0x040fe200078e02ff */
[----:B------:R-:W-:Y:S01]  /*6350*/  SHF.R.S32.HI R53, RZ, 0x18, R53 ;  /* 0x00000018ff357819 */ /* 0x000fe20000011435 */
[----:B------:R-:W-:Y:S01]  /*6360*/  IMAD R26, R47, R30, RZ ;  /* 0x0000001e2f1a7224 */ /* 0x000fe200078e02ff */
[----:B------:R-:W-:Y:S01]  /*6370*/  I2IP.S8.S32.SAT R77, R27, R22, RZ ;  /* 0x000000161b4d7239 */ /* 0x000fe200000014ff */
[-C--:B------:R-:W-:Y:S01]  /*6380*/  IMAD R24, R49, R50.reuse, R24 ;  /* 0x0000003231187224 */ /* 0x080fe200078e0218 */
[----:B------:R-:W-:Y:S01]  /*6390*/  SHF.L.U32 R52, R63, 0x10, RZ ;  /* 0x000000103f347819 */ /* 0x000fe200000006ff */
[----:B------:R-:W-:Y:S01]  /*63a0*/  IMAD R25, R51, R50, R25 ;  /* 0x0000003233197224 */ /* 0x000fe200078e0219 */
[----:B------:R-:W-:Y:S01]  /*63b0*/  I2IP.S8.S32.SAT R77, R21, R20, R77 ;  /* 0x00000014154d7239 */ /* 0x000fe2000000144d */
[----:B------:R-:W-:Y:S01]  /*63c0*/  IMAD R26, R53, R50, R26 ;  /* 0x00000032351a7224 */ /* 0x000fe200078e021a */
[----:B------:R-:W-:Y:S01]  /*63d0*/  SHF.R.S32.HI R49, RZ, 0x18, R62 ;  /* 0x00000018ff317819 */ /* 0x000fe2000001143e */
[----:B------:R-:W-:Y:S01]  /*63e0*/  IMAD R31, R47, R31, RZ ;  /* 0x0000001f2f1f7224 */ /* 0x000fe200078e02ff */
[C---:B------:R-:W-:Y:S01]  /*63f0*/  PRMT R51, R63.reuse, 0x8880, RZ ;  /* 0x000088803f337816 */ /* 0x040fe200000000ff */
[----:B------:R-:W-:Y:S01]  /*6400*/  IMAD.SHL.U32 R53, R63, 0x100, RZ ;  /* 0x000001003f357824 */ /* 0x000fe200078e00ff */
[----:B------:R-:W-:Y:S01]  /*6410*/  SHF.R.S32.HI R52, RZ, 0x18, R52 ;  /* 0x00000018ff347819 */ /* 0x000fe20000011434 */
[C---:B------:R-:W-:Y:S02]  /*6420*/  IMAD R28, R47.reuse, R32, RZ ;  /* 0x000000202f1c7224 */ /* 0x040fe400078e02ff */
[----:B------:R-:W-:Y:S01]  /*6430*/  IMAD R29, R47, R33, RZ ;  /* 0x000000212f1d7224 */ /* 0x000fe200078e02ff */
[----:B------:R-:W-:Y:S01]  /*6440*/  SHF.R.S32.HI R53, RZ, 0x18, R53 ;  /* 0x00000018ff357819 */ /* 0x000fe20000011435 */
[-C--:B------:R-:W-:Y:S02]  /*6450*/  IMAD R31, R49, R50.reuse, R31 ;  /* 0x00000032311f7224 */ /* 0x080fe400078e021f */
[----:B------:R-:W-:Y:S02]  /*6460*/  IMAD R28, R51, R50, R28 ;  /* 0x00000032331c7224 */ /* 0x000fe400078e021c */
[----:B------:R-:W-:Y:S01]  /*6470*/  IMAD R30, R47, R34, RZ ;  /* 0x000000222f1e7224 */ /* 0x000fe200078e02ff */
[----:B------:R-:W-:Y:S01]  /*6480*/  I2IP.S8.S32.SAT R55, R31, R26, RZ ;  /* 0x0000001a1f377239 */ /* 0x000fe200000014ff */
[----:B------:R-:W-:Y:S02]  /*6490*/  IMAD R29, R52, R50, R29 ;  /* 0x00000032341d7224 */ /* 0x000fe400078e021d */
[----:B------:R-:W-:Y:S01]  /*64a0*/  IMAD R35, R47, R35, RZ ;  /* 0x000000232f237224 */ /* 0x000fe200078e02ff */
[----:B------:R-:W-:Y:S01]  /*64b0*/  I2IP.S8.S32.SAT R78, R25, R24, R55 ;  /* 0x00000018194e7239 */ /* 0x000fe20000001437 */
[-C--:B------:R-:W-:Y:S01]  /*64c0*/  IMAD R30, R53, R50.reuse, R30 ;  /* 0x00000032351e7224 */ /* 0x080fe200078e021e */
[----:B------:R-:W-:Y:S01]  /*64d0*/  LEA R55, R100, UR49, 0x3 ;  /* 0x0000003164377c11 */ /* 0x000fe2000f8e18ff */
[----:B------:R-:W-:Y:S05]  /*64e0*/  IMAD R35, R54, R50, R35 ;  /* 0x0000003236237224 */ /* 0x000fea00078e0223 */
[----:B------:R-:W-:Y:S04]  /*64f0*/  I2IP.S8.S32.SAT R73, R35, R30, RZ ;  /* 0x0000001e23497239 */ /* 0x000fe800000014ff */
[----:B------:R-:W-:Y:S05]  /*6500*/  I2IP.S8.S32.SAT R79, R29, R28, R73 ;  /* 0x0000001c1d4f7239 */ /* 0x000fea0000001449 */
[----:B------:R1:W-:Y:S01]  /*6510*/  STS.128 [R109+0x4210], R76 ;  /* 0x0042104c6d007388 */ /* 0x0003e20000000c00 */
[----:B------:R-:W-:Y:S01]  /*6520*/  @!PT LDS RZ, [RZ] ;  /* 0x00000000fffff984 */ /* 0x000fe20000000800 */
[----:B------:R-:W-:Y:S01]  /*6530*/  @!PT LDS RZ, [RZ] ;  /* 0x00000000fffff984 */ /* 0x000fe20000000800 */
[----:B------:R-:W-:Y:S01]  /*6540*/  @!PT LDS RZ, [RZ] ;  /* 0x00000000fffff984 */ /* 0x000fe20000000800 */
[----:B------:R-:W-:Y:S01]  /*6550*/  @!PT LDS RZ, [RZ] ;  /* 0x00000000fffff984 */ /* 0x000fe20000000800 */
[----:B------:R2:W-:Y:S07]  /*6560*/  MEMBAR.ALL.CTA ;  /* 0x0000000000007992 */ /* 0x0005ee0000008000 */
[----:B--2---:R-:W2:Y:S02]  /*6570*/  FENCE.VIEW.ASYNC.S ;  /* 0x00000000000073c6 */ /* 0x004ea40000000000 */
[----:B--2---:R-:W-:Y:S06]  /*6580*/  BAR.SYNC.DEFER_BLOCKING 0x1, 0x80 ;  /* 0x0042000000007b1d */ /* 0x004fec0000010000 */
[----:B------:R-:W-:Y:S05]  /*6590*/  @P0 BRA `(.L_x_100) ;  /* 0x0000000000280947 */ /* 0x000fea0003800000 */
[----:B------:R-:W-:Y:S02]  /*65a0*/  UIADD3 UR4, UPT, UPT, UR49, 0x4200, URZ ;  /* 0x0000420031047890 */ /* 0x000fe4000fffe0ff */
[----:B------:R-:W-:Y:S01]  /*65b0*/  UIADD3 UR6, UP0, UPT, UR52, 0x680, URZ ;  /* 0x0000068034067890 */ /* 0x000fe2000ff1e0ff */
[----:B------:R-:W-:Y:S03]  /*65c0*/  UMOV UR43, UR36 ;  /* 0x00000024002b7c82 */ /* 0x000fe60008000000 */
[----:B------:R-:W-:Y:S01]  /*65d0*/  MOV R104, UR4 ;  /* 0x0000000400687c02 */ /* 0x000fe20008000f00 */
[----:B------:R-:W-:Y:S03]  /*65e0*/  UIADD3.X UR7, UPT, UPT, URZ, UR53, URZ, UP0, !UPT ;  /* 0x00000035ff077290 */ /* 0x000fe600087fe4ff */
[----:B------:R-:W-:Y:S11]  /*65f0*/  R2UR UR40, R104 ;  /* 0x00000000682872ca */ /* 0x000ff600000e0000 */
[----:B------:R-:W-:Y:S02]  /*6600*/  @!UPT UIADD3 URZ, UPT, UPT, URZ, URZ, URZ ;  /* 0x000000fffffff290 */ /* 0x000fe4000fffe0ff */
[----:B------:R2:W-:Y:S01]  /*6610*/  UTMASTG.3D [UR40], [UR6] ;  /* 0x00000028060073b5 */ /* 0x0005e20008010000 */
[----:B------:R0:W-:Y:S01]  /*6620*/  UTMACMDFLUSH ;  /* 0x00000000000079b7 */ /* 0x0001e20000000000 */
[----:B--2---:R-:W-:Y:S04]  /*6630*/  DEPBAR.LE SB0, 0x1 ;  /* 0x000080400000791a */ /* 0x004fe80000000000 */
.L_x_100:
[----:B------:R-:W-:Y:S05]  /*6640*/  BSYNC.RECONVERGENT B0 ;  /* 0x0000000000007941 */ /* 0x000fea0003800200 */
.L_x_99:
[----:B------:R-:W-:Y:S06]  /*6650*/  BAR.SYNC.DEFER_BLOCKING 0x1, 0x80 ;  /* 0x0042000000007b1d */ /* 0x000fec0000010000 */
[----:B------:R-:W2:Y:S01]  /*6660*/  @P6 SYNCS.PHASECHK.TRANS64.TRYWAIT P0, [R55+URZ+0x50], R74 ;  /* 0x0000504a370065a7 */ /* 0x000ea200080011ff */
[----:B------:R-:W-:Y:S01]  /*6670*/  BSSY B1, `(.L_x_101) ;  /* 0x000001f000017945 */ /* 0x000fe20003800000 */
[----:B--2---:R-:W-:Y:S03]  /*6680*/  @P6 SEL R64, RZ, 0x1, !P0 ;  /* 0x00000001ff406807 */ /* 0x004fe60004000000 */
[----:B------:R-:W-:Y:S05]  /*6690*/  @!P6 BRA `(.L_x_102) ;  /* 0x000000000070e947 */ /* 0x000fea0003800000 */
[----:B------:R-:W-:Y:S01]  /*66a0*/  ISETP.NE.AND P1, PT, R65, RZ, PT ;  /* 0x000000ff4100720c */ /* 0x000fe20003f25270 */
[----:B------:R-:W-:Y:S01]  /*66b0*/  BSSY B0, `(.L_x_103) ;  /* 0x0000008000007945 */ /* 0x000fe20003800000 */
[----:B------:R-:W-:Y:S11]  /*66c0*/  ISETP.NE.AND P0, PT, R64, RZ, PT ;  /* 0x000000ff4000720c */ /* 0x000ff60003f05270 */
[----:B------:R-:W-:Y:S04]  /*66d0*/  @P1 IMAD R3, R100, 0x1000, R67 ;  /* 0x0000100064031824 */ /* 0x000fe800078e0243 */
[----:B------:R-:W-:Y:S01]  /*66e0*/  @P1 IMAD.IADD R2, R66, 0x1, R3 ;  /* 0x0000000142021824 */ /* 0x000fe200078e0203 */
[----:B------:R-:W-:Y:S06]  /*66f0*/  @P0 BRA `(.L_x_104) ;  /* 0x00000000000c0947 */ /* 0x000fec0003800000 */
[----:B------:R-:W-:Y:S04]  /*6700*/  SHF.L.U32 R0, R99, 0x1f, RZ ;  /* 0x0000001f63007819 */ /* 0x000fe800000006ff */
[----:B------:R-:W2:Y:S02]  /*6710*/  SYNCS.PHASECHK.TRANS64.TRYWAIT P0, [R55+URZ+0x50], R0 ;  /* 0x00005000370075a7 */ /* 0x000ea400080011ff */
[----:B--2---:R-:W-:Y:S05]  /*6720*/  @!P0 BRA `(.L_x_105) ;  /* 0x0000003000ec8947 */ /* 0x004fea0003800000 */
.L_x_104:
[----:B------:R-:W-:Y:S05]  /*6730*/  BSYNC B0 ;  /* 0x0000000000007941 */ /* 0x000fea0003800000 */
.L_x_103:
[----:B------:R-:W-:Y:S01]  /*6740*/  ISETP.NE.AND P0, PT, R65, RZ, PT ;  /* 0x000000ff4100720c */ /* 0x000fe20003f05270 */
[----:B--2---:R-:W-:Y:S02]  /*6750*/  VIADD R55, R55, 0x70 ;  /* 0x0000007037377836 */ /* 0x004fe40000000000 */
[----:B------:R-:W-:Y:S02]  /*6760*/  IMAD.U32 R0, RZ, RZ, UR37 ;  /* 0x00000025ff007e24 */ /* 0x000fe4000f8e00ff */
[----:B------:R-:W-:Y:S03]  /*6770*/  VIADD R100, R100, 0x1 ;  /* 0x0000000164647836 */ /* 0x000fe60000000000 */
[----:B------:R-:W-:Y:S05]  /*6780*/  PRMT R0, R0, 0x654, R55 ;  /* 0x0000065400007816 */ /* 0x000fea0000000037 */
[----:B------:R2:W3:Y:S04]  /*6790*/  @P0 LDS.128 R56, [R3+0x200] ;  /* 0x0002000003380984 */ /* 0x0004e80000000c00 */
[----:B------:R2:W4:Y:S01]  /*67a0*/  @P0 LDS.128 R60, [R2+0x210] ;  /* 0x00021000023c0984 */ /* 0x0005220000000c00 */
        /* <DEDUP_REMOVED lines=10> */
[----:B--23--:R-:W-:Y:S02]  /*6850*/  LOP3.LUT R99, R99, R0, RZ, 0x3c, !PT ;  /* 0x0000000063637212 */ /* 0x00cfe400078e3cff */
.L_x_102:
[----:B------:R-:W-:Y:S05]  /*6860*/  BSYNC B1 ;  /* 0x0000000000017941 */ /* 0x000fea0003800000 */
.L_x_101:
[----:B------:R-:W-:Y:S05]  /*6870*/  VIADD R3, R48, 0x40 ;  /* 0x0000004030037836 */ /* 0x000fea0000000000 */
[----:B------:R-:W-:Y:S04]  /*6880*/  SHF.R.U32.HI R3, RZ, 0x15, R3 ;  /* 0x00000015ff037819 */ /* 0x000fe80000011603 */
[----:B------:R-:W-:Y:S11]  /*6890*/  LOP3.LUT P0, RZ, R3, 0x3, R96, 0x48, !PT ;  /* 0x0000000303ff7812 */ /* 0x000ff60007804860 */
[----:B------:R-:W-:Y:S02]  /*68a0*/  @!UPT UIADD3 URZ, UPT, UPT, URZ, URZ, URZ ;  /* 0x000000fffffff290 */ /* 0x000fe4000fffe0ff */
[----:B------:R-:W-:Y:S05]  /*68b0*/  @!P0 BRA `(.L_x_106) ;  /* 0x0000000000408947 */ /* 0x000fea0003800000 */
[----:B------:R-:W2:Y:S01]  /*68c0*/  LDCU.64 UR8, c[0x4][0x78] ;  /* 0x01000f00ff0877ac */ /* 0x000ea20008000a00 */
[----:B------:R-:W-:Y:S01]  /*68d0*/  MOV R3, 0x0 ;  /* 0x0000000000037802 */ /* 0x000fe20000000f00 */
[----:B------:R-:W-:Y:S02]  /*68e0*/  HFMA2 R12, -RZ, RZ, 0, 5.9604644775390625e-08 ;  /* 0x00000001ff0c7431 */ /* 0x000fe400000001ff */
[----:B------:R-:W-:Y:S02]  /*68f0*/  IMAD.MOV.U32 R8, RZ, RZ, 0x192 ;  /* 0x00000192ff087424 */ /* 0x000fe400078e00ff */
[----:B------:R-:W-:Y:S01]  /*6900*/  IMAD.MOV.U32 R13, RZ, RZ, RZ ;  /* 0x000000ffff0d7224 */ /* 0x000fe200078e00ff */
[----:B------:R-:W3:Y:S01]  /*6910*/  LDCU.64 UR6, c[0x4][0x80] ;  /* 0x01001000ff0677ac */ /* 0x000ee20008000a00 */
[----:B------:R-:W1:Y:S01]  /*6920*/  LDC.64 R2, c[0x4][R3] ;  /* 0x0100000003027b82 */ /* 0x000e620000000a00 */
[----:B------:R-:W5:Y:S01]  /*6930*/  LDCU.64 UR4, c[0x4][0x18] ;  /* 0x01000300ff0477ac */ /* 0x000f620008000a00 */
[----:B--2---:R-:W-:Y:S01]  /*6940*/  MOV R5, UR9 ;  /* 0x0000000900057c02 */ /* 0x004fe20008000f00 */
[----:B------:R-:W-:Y:S01]  /*6950*/  IMAD.U32 R4, RZ, RZ, UR8 ;  /* 0x00000008ff047e24 */ /* 0x000fe2000f8e00ff */
[----:B---3--:R-:W-:Y:S01]  /*6960*/  MOV R7, UR7 ;  /* 0x0000000700077c02 */ /* 0x008fe20008000f00 */
[----:B------:R-:W-:Y:S01]  /*6970*/  IMAD.U32 R6, RZ, RZ, UR6 ;  /* 0x00000006ff067e24 */ /* 0x000fe2000f8e00ff */
[----:B-----5:R-:W-:Y:S01]  /*6980*/  MOV R11, UR5 ;  /* 0x00000005000b7c02 */ /* 0x020fe20008000f00 */
[----:B------:R-:W-:Y:S02]  /*6990*/  IMAD.U32 R10, RZ, RZ, UR4 ;  /* 0x00000004ff0a7e24 */ /* 0x000fe4000f8e00ff */
[----:B------:R-:W-:Y:S07]  /*69a0*/  LEPC R20, `(.L_x_106) ;  /* 0x000000001014794e */ /* 0x000fee0000000000 */
[----:B-1--4-:R-:W-:Y:S05]  /*69b0*/  CALL.ABS.NOINC R2 ;  /* 0x0000000002007343 */ /* 0x012fea0003c00000 */
.L_x_106:
[----:B------:R-:W-:Y:S01]  /*69c0*/  SHF.L.U32 R51, R56, 0x10, RZ ;  /* 0x0000001038337819 */ /* 0x000fe200000006ff */
[----:B------:R-:W-:Y:S05]  /*69d0*/  WARPSYNC.ALL ;  /* 0x0000000000007948 */ /* 0x000fea0003800000 */
[----:B------:R-:W-:Y:S01]  /*69e0*/  R2UR UR4, R48 ;  /* 0x00000000300472ca */ /* 0x000fe200000e0000 */
[----:B------:R-:W-:Y:S01]  /*69f0*/  BSSY.RECONVERGENT B0, `(.L_x_107) ;  /* 0x0000099000007945 */ /* 0x000fe20003800200 */
[C---:B------:R-:W-:Y:S02]  /*6a00*/  PRMT R49, R56.reuse, 0x8880, RZ ;  /* 0x0000888038317816 */ /* 0x040fe400000000ff */
[----:B------:R-:W-:Y:S02]  /*6a10*/  SHF.R.S32.HI R51, RZ, 0x18, R51 ;  /* 0x00000018ff337819 */ /* 0x000fe40000011433 */
[----:B------:R-:W-:Y:S02]  /*6a20*/  SHF.L.U32 R52, R56, 0x8, RZ ;  /* 0x0000000838347819 */ /* 0x000fe400000006ff */
[----:B------:R-:W-:Y:S02]  /*6a30*/  SHF.L.U32 R53, R57, 0x8, RZ ;  /* 0x0000000839357819 */ /* 0x000fe400000006ff */
[----:B------:R-:W-:Y:S02]  /*6a40*/  SHF.R.S32.HI R54, RZ, 0x18, R58 ;  /* 0x00000018ff367819 */ /* 0x000fe4000001143a */
[----:B------:R-:W-:Y:S01]  /*6a50*/  SHF.R.S32.HI R53, RZ, 0x18, R53 ;  /* 0x00000018ff357819 */ /* 0x000fe20000011435 */
[----:B------:R-:W-:Y:S01]  /*6a60*/  LDTM.16dp32bit_t0_t15.x32 R4, tmem[UR4+0x40] ;  /* 0x00004004000479ee */ /* 0x000fe20008a80000 */
[----:B------:R-:W2:Y:S01]  /*6a70*/  LDTM.16dp32bit_t16_t31.x32 R4, tmem[UR4+0x60] ;  /* 0x00006004000479ee */ /* 0x000ea20008aa0000 */
[----:B----4-:R-:W-:Y:S02]  /*6a80*/  SHF.L.U32 R55, R62, 0x8, RZ ;  /* 0x000000083e377819 */ /* 0x010fe400000006ff */
[----:B------:R-:W-:Y:S02]  /*6a90*/  ISETP.NE.AND P0, PT, R105, RZ, PT ;  /* 0x000000ff6900720c */ /* 0x000fe40003f05270 */
[----:B------:R-:W-:Y:S02]  /*6aa0*/  SHF.R.S32.HI R55, RZ, 0x18, R55 ;  /* 0x00000018ff377819 */ /* 0x000fe40000011437 */
[----:B------:R-:W-:Y:S01]  /*6ab0*/  ISETP.NE.AND P6, PT, R72, RZ, PT ;  /* 0x000000ff4800720c */ /* 0x000fe20003fc5270 */
[C---:B--2---:R-:W-:Y:S02]  /*6ac0*/  IMAD R0, R47.reuse, R4, RZ ;  /* 0x000000042f007224 */ /* 0x044fe400078e02ff */
        /* <DEDUP_REMOVED lines=12> */
[C---:B------:R-:W-:Y:S01]  /*6b90*/  IMAD R4, R47.reuse, R8, RZ ;  /* 0x000000082f047224 */ /* 0x040fe200078e02ff */
[----:B------:R-:W-:Y:S01]  /*6ba0*/  SHF.L.U32 R52, R58, 0x10, RZ ;  /* 0x000000103a347819 */ /* 0x000fe200000006ff */
[----:B------:R-:W-:Y:S01]  /*6bb0*/  IMAD R5, R47, R9, RZ ;  /* 0x000000092f057224 */ /* 0x000fe200078e02ff */
[----:B-1----:R-:W-:Y:S01]  /*6bc0*/  I2IP.S8.S32.SAT R69, R7, R3, RZ ;  /* 0x0000000307457239 */ /* 0x002fe200000014ff */
[----:B------:R-:W-:Y:S01]  /*6bd0*/  IMAD R6, R47, R10, RZ ;  /* 0x0000000a2f067224 */ /* 0x000fe200078e02ff */
[----:B------:R-:W-:Y:S01]  /*6be0*/  SHF.R.S32.HI R52, RZ, 0x18, R52 ;  /* 0x00000018ff347819 */ /* 0x000fe20000011434 */
[----:B------:R-:W-:Y:S01]  /*6bf0*/  IMAD R4, R49, R50, R4 ;  /* 0x0000003231047224 */ /* 0x000fe200078e0204 */
[----:B------:R-:W-:Y:S01]  /*6c00*/  I2IP.S8.S32.SAT R68, R2, R0, R69 ;  /* 0x0000000002447239 */ /* 0x000fe20000001445 */
[-C--:B------:R-:W-:Y:S01]  /*6c10*/  IMAD R5, R51, R50.reuse, R5 ;  /* 0x0000003233057224 */ /* 0x080fe200078e0205 */
[----:B------:R-:W-:Y:S01]  /*6c20*/  SHF.R.S32.HI R49, RZ, 0x18, R57 ;  /* 0x00000018ff317819 */ /* 0x000fe20000011439 */
[----:B------:R-:W-:Y:S01]  /*6c30*/  IMAD R11, R47, R11, RZ ;  /* 0x0000000b2f0b7224 */ /* 0x000fe200078e02ff */
[C---:B------:R-:W-:Y:S01]  /*6c40*/  PRMT R51, R58.reuse, 0x8880, RZ ;  /* 0x000088803a337816 */ /* 0x040fe200000000ff */
[----:B------:R-:W-:Y:S01]  /*6c50*/  IMAD R6, R53, R50, R6 ;  /* 0x0000003235067224 */ /* 0x000fe200078e0206 */
[----:B------:R-:W-:Y:S01]  /*6c60*/  SHF.L.U32 R53, R58, 0x8, RZ ;  /* 0x000000083a357819 */ /* 0x000fe200000006ff */
[C---:B------:R-:W-:Y:S02]  /*6c70*/  IMAD R8, R47.reuse, R12, RZ ;  /* 0x0000000c2f087224 */ /* 0x040fe400078e02ff */
[----:B------:R-:W-:Y:S01]  /*6c80*/  IMAD R9, R47, R13, RZ ;  /* 0x0000000d2f097224 */ /* 0x000fe200078e02ff */
[----:B------:R-:W-:Y:S01]  /*6c90*/  SHF.R.S32.HI R53, RZ, 0x18, R53 ;  /* 0x00000018ff357819 */ /* 0x000fe20000011435 */
[----:B------:R-:W-:Y:S01]  /*6ca0*/  IMAD R11, R49, R50, R11 ;  /* 0x00000032310b7224 */ /* 0x000fe200078e020b */
[----:B------:R-:W-:Y:S01]  /*6cb0*/  PRMT R49, R59, 0x8880, RZ ;  /* 0x000088803b317816 */ /* 0x000fe200000000ff */
[----:B------:R-:W-:Y:S02]  /*6cc0*/  IMAD R10, R47, R14, RZ ;  /* 0x0000000e2f0a7224 */ /* 0x000fe400078e02ff */
[----:B------:R-:W-:Y:S01]  /*6cd0*/  IMAD R8, R51, R50, R8 ;  /* 0x0000003233087224 */ /* 0x000fe200078e0208 */
[----:B------:R-:W-:Y:S01]  /*6ce0*/  I2IP.S8.S32.SAT R70, R11, R6, RZ ;  /* 0x000000060b467239 */ /* 0x000fe200000014ff */
[-C--:B------:R-:W-:Y:S01]  /*6cf0*/  IMAD R9, R52, R50.reuse, R9 ;  /* 0x0000003234097224 */ /* 0x080fe200078e0209 */
[----:B------:R-:W-:Y:S01]  /*6d00*/  SHF.L.U32 R51, R59, 0x10, RZ ;  /* 0x000000103b337819 */ /* 0x000fe200000006ff */
[----:B------:R-:W-:Y:S01]  /*6d10*/  IMAD R10, R53, R50, R10 ;  /* 0x00000032350a7224 */ /* 0x000fe200078e020a */
[----:B------:R-:W-:Y:S01]  /*6d20*/  I2IP.S8.S32.SAT R69, R5, R4, R70 ;  /* 0x0000000405457239 */ /* 0x000fe20000001446 */
[----:B------:R-:W-:Y:S01]  /*6d30*/  IMAD R15, R47, R15, RZ ;  /* 0x0000000f2f0f7224 */ /* 0x000fe200078e02ff */
[----:B------:R-:W-:Y:S01]  /*6d40*/  SHF.R.S32.HI R51, RZ, 0x18, R51 ;  /* 0x00000018ff337819 */ /* 0x000fe20000011433 */
[----:B------:R-:W-:Y:S01]  /*6d50*/  IMAD.SHL.U32 R53, R59, 0x100, RZ ;  /* 0x000001003b357824 */ /* 0x000fe200078e00ff */
[----:B------:R-:W-:Y:S01]  /*6d60*/  SHF.R.S32.HI R52, RZ, 0x18, R59 ;  /* 0x00000018ff347819 */ /* 0x000fe2000001143b */
[C---:B------:R-:W-:Y:S02]  /*6d70*/  IMAD R12, R47.reuse, R16, RZ ;  /* 0x000000102f0c7224 */ /* 0x040fe400078e02ff */
[----:B------:R-:W-:Y:S01]  /*6d80*/  IMAD R13, R47, R17, RZ ;  /* 0x000000112f0d7224 */ /* 0x000fe200078e02ff */
[----:B------:R-:W-:Y:S01]  /*6d90*/  SHF.R.S32.HI R53, RZ, 0x18, R53 ;  /* 0x00000018ff357819 */ /* 0x000fe20000011435 */
[----:B------:R-:W-:Y:S01]  /*6da0*/  IMAD R15, R54, R50, R15 ;  /* 0x00000032360f7224 */ /* 0x000fe200078e020f */
[----:B------:R-:W-:Y:S01]  /*6db0*/  SHF.L.U32 R54, R61, 0x10, RZ ;  /* 0x000000103d367819 */ /* 0x000fe200000006ff */
[----:B------:R-:W-:Y:S02]  /*6dc0*/  IMAD R14, R47, R18, RZ ;  /* 0x000000122f0e7224 */ /* 0x000fe400078e02ff */
[----:B------:R-:W-:Y:S01]  /*6dd0*/  IMAD R12, R49, R50, R12 ;  /* 0x00000032310c7224 */ /* 0x000fe200078e020c */
[----:B------:R-:W-:Y:S01]  /*6de0*/  I2IP.S8.S32.SAT R71, R15, R10, RZ ;  /* 0x0000000a0f477239 */ /* 0x000fe200000014ff */
[----:B------:R-:W-:Y:S01]  /*6df0*/  IMAD R19, R47, R19, RZ ;  /* 0x000000132f137224 */ /* 0x000fe200078e02ff */
[----:B------:R-:W-:Y:S01]  /*6e00*/  PRMT R49, R60, 0x8880, RZ ;  /* 0x000088803c317816 */ /* 0x000fe200000000ff */
[----:B------:R-:W-:Y:S01]  /*6e10*/  IMAD R13, R51, R50, R13 ;  /* 0x00000032330d7224 */ /* 0x000fe200078e020d */
[----:B------:R-:W-:Y:S01]  /*6e20*/  I2IP.S8.S32.SAT R70, R9, R8, R71 ;  /* 0x0000000809467239 */ /* 0x000fe20000001447 */
[----:B------:R-:W-:Y:S01]  /*6e30*/  IMAD R16, R47, R20, RZ ;  /* 0x000000142f107224 */ /* 0x000fe200078e02ff */
[----:B------:R-:W-:Y:S01]  /*6e40*/  SHF.R.S32.HI R54, RZ, 0x18, R54 ;  /* 0x00000018ff367819 */ /* 0x000fe20000011436 */
[-C--:B------:R-:W-:Y:S01]  /*6e50*/  IMAD R14, R53, R50.reuse, R14 ;  /* 0x00000032350e7224 */ /* 0x080fe200078e020e */
[----:B------:R-:W-:Y:S01]  /*6e60*/  PRMT R53, R61, 0x8880, RZ ;  /* 0x000088803d357816 */ /* 0x000fe200000000ff */
[-C--:B------:R-:W-:Y:S01]  /*6e70*/  IMAD R19, R52, R50.reuse, R19 ;  /* 0x0000003234137224 */ /* 0x080fe200078e0213 */
[----:B------:R-:W-:Y:S01]  /*6e80*/  SHF.R.S32.HI R52, RZ, 0x18, R60 ;  /* 0x00000018ff347819 */ /* 0x000fe2000001143c */
[----:B------:R-:W-:Y:S01]  /*6e90*/  IMAD R16, R49, R50, R16 ;  /* 0x0000003231107224 */ /* 0x000fe200078e0210 */
[C---:B------:R-:W-:Y:S01]  /*6ea0*/  SHF.L.U32 R49, R60.reuse, 0x10, RZ ;  /* 0x000000103c317819 */ /* 0x040fe200000006ff */
[C---:B------:R-:W-:Y:S01]  /*6eb0*/  IMAD R17, R47.reuse, R21, RZ ;  /* 0x000000152f117224 */ /* 0x040fe200078e02ff */
[----:B------:R-:W-:Y:S01]  /*6ec0*/  SHF.L.U32 R51, R60, 0x8, RZ ;  /* 0x000000083c337819 */ /* 0x000fe200000006ff */
[C---:B------:R-:W-:Y:S01]  /*6ed0*/  IMAD R18, R47.reuse, R22, RZ ;  /* 0x000000162f127224 */ /* 0x040fe200078e02ff */
[----:B------:R-:W-:Y:S01]  /*6ee0*/  SHF.R.S32.HI R49, RZ, 0x18, R49 ;  /* 0x00000018ff317819 */ /* 0x000fe20000011431 */
[C---:B------:R-:W-:Y:S01]  /*6ef0*/  IMAD R23, R47.reuse, R23, RZ ;  /* 0x000000172f177224 */ /* 0x040fe200078e02ff */
[----:B------:R-:W-:Y:S01]  /*6f00*/  SHF.R.S32.HI R51, RZ, 0x18, R51 ;  /* 0x00000018ff337819 */ /* 0x000fe20000011433 */
[----:B------:R-:W-:Y:S01]  /*6f10*/  IMAD R20, R47, R24, RZ ;  /* 0x000000182f147224 */ /* 0x000fe200078e02ff */
[----:B------:R-:W-:Y:S01]  /*6f20*/  I2IP.S8.S32.SAT R71, R19, R14, RZ ;  /* 0x0000000e13477239 */ /* 0x000fe200000014ff */
[----:B------:R-:W-:Y:S02]  /*6f30*/  IMAD R17, R49, R50, R17 ;  /* 0x0000003231117224 */ /* 0x000fe400078e0211 */
[----:B------:R-:W-:Y:S01]  /*6f40*/  IMAD.SHL.U32 R49, R61, 0x100, RZ ;  /* 0x000001003d317824 */ /* 0x000fe200078e00ff */
[----:B------:R-:W-:Y:S01]  /*6f50*/  I2IP.S8.S32.SAT R71, R13, R12, R71 ;  /* 0x0000000c0d477239 */ /* 0x000fe20000001447 */
[-C--:B------:R-:W-:Y:S01]  /*6f60*/  IMAD R18, R51, R50.reuse, R18 ;  /* 0x0000003233127224 */ /* 0x080fe200078e0212 */
[----:B------:R-:W-:Y:S01]  /*6f70*/  SHF.R.S32.HI R51, RZ, 0x18, R61 ;  /* 0x00000018ff337819 */ /* 0x000fe2000001143d */
[C---:B------:R-:W-:Y:S01]  /*6f80*/  IMAD R21, R47.reuse, R25, RZ ;  /* 0x000000192f157224 */ /* 0x040fe200078e02ff */
[----:B------:R-:W-:Y:S01]  /*6f90*/  SHF.R.S32.HI R49, RZ, 0x18, R49 ;  /* 0x00000018ff317819 */ /* 0x000fe20000011431 */
[----:B------:R-:W-:Y:S01]  /*6fa0*/  IMAD R23, R52, R50, R23 ;  /* 0x0000003234177224 */ /* 0x000fe200078e0217 */
[----:B------:R1:W-:Y:S01]  /*6fb0*/  STS.128 [R95+UR49+0x5200], R68 ;  /* 0x005200445f007988 */ /* 0x0003e20008000c31 */
[----:B------:R-:W-:Y:S01]  /*6fc0*/  IMAD R22, R47, R26, RZ ;  /* 0x0000001a2f167224 */ /* 0x000fe200078e02ff */
[C---:B------:R-:W-:Y:S01]  /*6fd0*/  SHF.L.U32 R52, R62.reuse, 0x10, RZ ;  /* 0x000000103e347819 */ /* 0x040fe200000006ff */
        /* <DEDUP_REMOVED lines=9> */
[----:B------:R-:W-:Y:S01]  /*7070*/  SHF.R.S32.HI R49, RZ, 0x18, R62 ;  /* 0x00000018ff317819 */ /* 0x000fe2000001143e */
[----:B------:R-:W-:Y:S01]  /*7080*/  IMAD R25, R47, R29, RZ ;  /* 0x0000001d2f197224 */ /* 0x000fe200078e02ff */
[----:B------:R-:W-:Y:S01]  /*7090*/  SHF.R.S32.HI R54, RZ, 0x18, R63 ;  /* 0x00000018ff367819 */ /* 0x000fe2000001143f */
[-C--:B------:R-:W-:Y:S01]  /*70a0*/  IMAD R27, R51, R50.reuse, R27 ;  /* 0x00000032331b7224 */ /* 0x080fe200078e021b */
[----:B------:R-:W-:Y:S01]  /*70b0*/  PRMT R51, R63, 0x8880, RZ ;  /* 0x000088803f337816 */ /* 0x000fe200000000ff */
[----:B------:R-:W-:Y:S01]  /*70c0*/  IMAD R24, R53, R50, R24 ;  /* 0x0000003235187224 */ /* 0x000fe200078e0218 */
[----:B------:R-:W-:Y:S01]  /*70d0*/  SHF.L.U32 R53, R63, 0x8, RZ ;  /* 0x000000083f357819 */ /* 0x000fe200000006ff */
[----:B------:R-:W-:Y:S01]  /*70e0*/  IMAD R26, R47, R30, RZ ;  /* 0x0000001e2f1a7224 */ /* 0x000fe200078e02ff */
[----:B------:R-:W-:Y:S01]  /*70f0*/  I2IP.S8.S32.SAT R73, R27, R22, RZ ;  /* 0x000000161b497239 */ /* 0x000fe200000014ff */
[----:B------:R-:W-:Y:S01]  /*7100*/  IMAD R25, R52, R50, R25 ;  /* 0x0000003234197224 */ /* 0x000fe200078e0219 */
[----:B------:R-:W-:Y:S01]  /*7110*/  SHF.L.U32 R52, R63, 0x10, RZ ;  /* 0x000000103f347819 */ /* 0x000fe200000006ff */
[C---:B------:R-:W-:Y:S01]  /*7120*/  IMAD R31, R47.reuse, R31, RZ ;  /* 0x0000001f2f1f7224 */ /* 0x040fe200078e02ff */
[----:B------:R-:W-:Y:S01]  /*7130*/  SHF.R.S32.HI R53, RZ, 0x18, R53 ;  /* 0x00000018ff357819 */ /* 0x000fe20000011435 */
[----:B------:R-:W-:Y:S01]  /*7140*/  IMAD R28, R47, R32, RZ ;  /* 0x000000202f1c7224 */ /* 0x000fe200078e02ff */
[----:B------:R-:W-:Y:S01]  /*7150*/  SHF.R.S32.HI R52, RZ, 0x18, R52 ;  /* 0x00000018ff347819 */ /* 0x000fe20000011434 */
[----:B------:R-:W-:Y:S01]  /*7160*/  IMAD R26, R55, R50, R26 ;  /* 0x00000032371a7224 */ /* 0x000fe200078e021a */
[----:B------:R-:W-:Y:S01]  /*7170*/  I2IP.S8.S32.SAT R77, R21, R20, R73 ;  /* 0x00000014154d7239 */ /* 0x000fe20000001449 */
[----:B------:R-:W-:Y:S01]  /*7180*/  IMAD R29, R47, R33, RZ ;  /* 0x000000212f1d7224 */ /* 0x000fe200078e02ff */
[----:B------:R-:W-:Y:S01]  /*7190*/  LEA R73, R100, UR49, 0x3 ;  /* 0x0000003164497c11 */ /* 0x000fe2000f8e18ff */
        /* <DEDUP_REMOVED lines=8> */
[----:B------:R-:W-:Y:S01]  /*7220*/  @P6 SHF.L.U32 R74, R99, 0x1f, RZ ;  /* 0x0000001f634a6819 */ /* 0x000fe200000006ff */
        /* <DEDUP_REMOVED lines=12> */
[----:B------:R-:W-:Y:S02]  /*72f0*/  UIADD3 UR8, UP0, UPT, UR52, 0x680, URZ ;  /* 0x0000068034087890 */ /* 0x000fe4000ff1e0ff */
[----:B------:R-:W-:Y:S02]  /*7300*/  UIADD3 UR5, UPT, UPT, UR41, 0x40, URZ ;  /* 0x0000004029057890 */ /* 0x000fe4000fffe0ff */
[----:B------:R-:W-:Y:S02]  /*7310*/  UIADD3 UR4, UPT, UPT, UR49, 0x5200, URZ ;  /* 0x0000520031047890 */ /* 0x000fe4000fffe0ff */
[----:B------:R-:W-:Y:S01]  /*7320*/  UIADD3.X UR9, UPT, UPT, URZ, UR53, URZ, UP0, !UPT ;  /* 0x00000035ff097290 */ /* 0x000fe200087fe4ff */
[----:B------:R-:W-:Y:S01]  /*7330*/  UMOV UR6, UR42 ;  /* 0x0000002a00067c82 */ /* 0x000fe20008000000 */
[----:B------:R-:W-:Y:S07]  /*7340*/  UMOV UR7, UR36 ;  /* 0x0000002400077c82 */ /* 0x000fee0008000000 */
[----:B------:R2:W-:Y:S01]  /*7350*/  UTMASTG.3D [UR4], [UR8] ;  /* 0x00000004080073b5 */ /* 0x0005e20008010000 */
[----:B------:R0:W-:Y:S01]  /*7360*/  UTMACMDFLUSH ;  /* 0x00000000000079b7 */ /* 0x0001e20000000000 */
[----:B--2---:R-:W-:Y:S04]  /*7370*/  DEPBAR.LE SB0, 0x1 ;  /* 0x000080400000791a */ /* 0x004fe80000000000 */
.L_x_108:
[----:B------:R-:W-:Y:S05]  /*7380*/  BSYNC.RECONVERGENT B0 ;  /* 0x0000000000007941 */ /* 0x000fea0003800200 */
.L_x_107:
        /* <DEDUP_REMOVED lines=14> */
.L_x_112:
[----:B------:R-:W-:Y:S05]  /*7470*/  BSYNC B0 ;  /* 0x0000000000007941 */ /* 0x000fea0003800000 */
.L_x_111:
        /* <DEDUP_REMOVED lines=18> */
.L_x_110:
[----:B------:R-:W-:Y:S05]  /*75a0*/  BSYNC B1 ;  /* 0x0000000000017941 */ /* 0x000fea0003800000 */
.L_x_109:
        /* <DEDUP_REMOVED lines=21> */
.L_x_114:
        /* <DEDUP_REMOVED lines=8> */
[----:B------:R-:W-:Y:S02]  /*7780*/  ISETP.NE.AND P6, PT, R72, RZ, PT ;  /* 0x000000ff4800720c */ /* 0x000fe40003fc5270 */
[----:B------:R-:W-:Y:S01]  /*7790*/  SHF.R.S32.HI R53, RZ, 0x18, R53 ;  /* 0x00000018ff357819 */ /* 0x000fe20000011435 */
[----:B------:R-:W-:Y:S01]  /*77a0*/  LDTM.16dp32bit_t0_t15.x32 R4, tmem[UR4+0x80] ;  /* 0x00008004000479ee */ /* 0x000fe20008a80000 */
[----:B------:R-:W2:Y:S01]  /*77b0*/  LDTM.16dp32bit_t16_t31.x32 R4, tmem[UR4+0xa0] ;  /* 0x0000a004000479ee */ /* 0x000ea20008aa0000 */
[----:B------:R-:W-:Y:S02]  /*77c0*/  SHF.R.S32.HI R54, RZ, 0x18, R58 ;  /* 0x00000018ff367819 */ /* 0x000fe4000001143a */
[----:B----4-:R-:W-:Y:S02]  /*77d0*/  SHF.L.U32 R55, R62, 0x8, RZ ;  /* 0x000000083e377819 */ /* 0x010fe400000006ff */
[----:B------:R-:W-:Y:S02]  /*77e0*/  ISETP.NE.AND P0, PT, R105, RZ, PT ;  /* 0x000000ff6900720c */ /* 0x000fe40003f05270 */
[----:B------:R-:W-:Y:S01]  /*77f0*/  SHF.R.S32.HI R55, RZ, 0x18, R55 ;  /* 0x00000018ff377819 */ /* 0x000fe20000011437 */
        /* <DEDUP_REMOVED lines=132> */
[----:B------:R-:W-:Y:S02]  /*8040*/  UIADD3 UR8, UP0, UPT, UR52, 0x680, URZ ;  /* 0x0000068034087890 */ /* 0x000fe4000ff1e0ff */
[----:B------:R-:W-:Y:S02]  /*8050*/  UIADD3 UR5, UPT, UPT, UR41, 0x80, URZ ;  /* 0x0000008029057890 */ /* 0x000fe4000fffe0ff */
[----:B------:R-:W-:Y:S01]  /*8060*/  MOV R104, UR10 ;  /* 0x0000000a00687c02 */ /* 0x000fe20008000f00 */
[----:B------:R-:W-:Y:S01]  /*8070*/  UIADD3.X UR9, UPT, UPT, URZ, UR53, URZ, UP0, !UPT ;  /* 0x00000035ff097290 */ /* 0x000fe200087fe4ff */
[----:B------:R-:W-:Y:S02]  /*8080*/  UMOV UR6, UR42 ;  /* 0x0000002a00067c82 */ /* 0x000fe40008000000 */
[----:B------:R-:W-:Y:S01]  /*8090*/  R2UR UR4, R104 ;  /* 0x00000000680472ca */ /* 0x000fe200000e0000 */
[----:B------:R-:W-:Y:S11]  /*80a0*/  UMOV UR7, UR36 ;  /* 0x0000002400077c82 */ /* 0x000ff60008000000 */
[----:B------:R-:W-:Y:S01]  /*80b0*/  @!UPT UIADD3 URZ, UPT, UPT, URZ, URZ, URZ ;  /* 0x000000fffffff290 */ /* 0x000fe2000fffe0ff */
[----:B------:R2:W-:Y:S01]  /*80c0*/  UTMASTG.3D [UR4], [UR8] ;  /* 0x00000004080073b5 */ /* 0x0005e20008010000 */
[----:B------:R0:W-:Y:S01]  /*80d0*/  UTMACMDFLUSH ;  /* 0x00000000000079b7 */ /* 0x0001e20000000000 */
[----:B--2---:R-:W-:Y:S04]  /*80e0*/  DEPBAR.LE SB0, 0x1 ;  /* 0x000080400000791a */ /* 0x004fe80000000000 */
.L_x_116:
[----:B------:R-:W-:Y:S05]  /*80f0*/  BSYNC.RECONVERGENT B0 ;  /* 0x0000000000007941 */ /* 0x000fea0003800200 */
.L_x_115:
        /* <DEDUP_REMOVED lines=14> */
.L_x_120:
[----:B------:R-:W-:Y:S05]  /*81e0*/  BSYNC B0 ;  /* 0x0000000000007941 */ /* 0x000fea0003800000 */
.L_x_119:
        /* <DEDUP_REMOVED lines=18> */
.L_x_118:
[----:B------:R-:W-:Y:S05]  /*8310*/  BSYNC B1 ;  /* 0x0000000000017941 */ /* 0x000fea0003800000 */
.L_x_117:
        /* <DEDUP_REMOVED lines=21> */
.L_x_122:
[----:B------:R-:W-:Y:S01]  /*8470*/  ISETP.NE.AND P0, PT, R105, RZ, PT ;  /* 0x000000ff6900720c */ /* 0x000fe20003f05270 */
[----:B------:R-:W-:Y:S05]  /*8480*/  WARPSYNC.ALL ;  /* 0x0000000000007948 */ /* 0x000fea0003800000 */
[----:B------:R-:W-:Y:S01]  /*8490*/  IMAD.SHL.U32 R80, R57, 0x100, RZ ;  /* 0x0000010039507824 */ /* 0x000fe200078e00ff */
[----:B------:R-:W-:Y:S01]  /*84a0*/  R2UR UR4, R48 ;  /* 0x00000000300472ca */ /* 0x000fe200000e0000 */
[----:B-1----:R-:W-:Y:S01]  /*84b0*/  IMAD.SHL.U32 R74, R59, 0x100, RZ ;  /* 0x000001003b4a7824 */ /* 0x002fe200078e00ff */
[C---:B------:R-:W-:Y:S01]  /*84c0*/  SHF.L.U32 R51, R56.reuse, 0x10, RZ ;  /* 0x0000001038337819 */ /* 0x040fe200000006ff */
[----:B----4-:R-:W-:Y:S01]  /*84d0*/  IMAD.SHL.U32 R68, R61, 0x100, RZ ;  /* 0x000001003d447824 */ /* 0x010fe200078e00ff */
[C---:B------:R-:W-:Y:S01]  /*84e0*/  PRMT R49, R56.reuse, 0x8880, RZ ;  /* 0x0000888038317816 */ /* 0x040fe200000000ff */
[----:B------:R-:W-:Y:S01]  /*84f0*/  BSSY.RECONVERGENT B0, `(.L_x_123) ;  /* 0x000009e000007945 */ /* 0x000fe20003800200 */
[----:B------:R-:W-:Y:S02]  /*8500*/  SHF.L.U32 R53, R56, 0x8, RZ ;  /* 0x0000000838357819 */ /* 0x000fe400000006ff */
[----:B------:R-:W-:Y:S02]  /*8510*/  SHF.R.S32.HI R51, RZ, 0x18, R51 ;  /* 0x00000018ff337819 */ /* 0x000fe40000011433 */
[C---:B------:R-:W-:Y:S02]  /*8520*/  PRMT R82, R57.reuse, 0x8880, RZ ;  /* 0x0000888039527816 */ /* 0x040fe400000000ff */
[----:B------:R-:W-:Y:S01]  /*8530*/  SHF.R.S32.HI R53, RZ, 0x18, R53 ;  /* 0x00000018ff357819 */ /* 0x000fe20000011435 */
[----:B------:R-:W-:Y:S01]  /*8540*/  LDTM.16dp32bit_t0_t15.x32 R4, tmem[UR4+0xc0] ;  /* 0x0000c004000479ee */ /* 0x000fe20008a80000 */
[----:B------:R-:W1:Y:S01]  /*8550*/  LDTM.16dp32bit_t16_t31.x32 R4, tmem[UR4+0xe0] ;  /* 0x0000e004000479ee */ /* 0x000e620008aa0000 */
[----:B------:R-:W-:Y:S01]  /*8560*/  NOP ;  /* 0x0000000000007918 */ /* 0x000fe20000000000 */
[----:B------:R-:W-:Y:S02]  /*8570*/  R2UR UR5, R108 ;  /* 0x000000006c0572ca */ /* 0x000fe400000e0000 */
[----:B------:R-:W-:Y:S02]  /*8580*/  SHF.R.S32.HI R52, RZ, 0x18, R56 ;  /* 0x00000018ff347819 */ /* 0x000fe40000011438 */
[----:B------:R-:W-:Y:S02]  /*8590*/  SHF.L.U32 R81, R57, 0x10, RZ ;  /* 0x0000001039517819 */ /* 0x000fe400000006ff */
[C---:B------:R-:W-:Y:S02]  /*85a0*/  PRMT R79, R58.reuse, 0x8880, RZ ;  /* 0x000088803a4f7816 */ /* 0x040fe400000000ff */
[----:B------:R-:W-:Y:S02]  /*85b0*/  SHF.R.S32.HI R54, RZ, 0x18, R57 ;  /* 0x00000018ff367819 */ /* 0x000fe40000011439 */
[----:B------:R-:W-:Y:S02]  /*85c0*/  SHF.L.U32 R78, R58, 0x10, RZ ;  /* 0x000000103a4e7819 */ /* 0x000fe400000006ff */
[C---:B------:R-:W-:Y:S01]  /*85d0*/  PRMT R76, R59.reuse, 0x8880, RZ ;  /* 0x000088803b4c7816 */ /* 0x040fe200000000ff */
[----:B------:R-:W-:Y:S01]  /*85e0*/  UIADD3 UR5, UPT, UPT, UR5, 0xe0, URZ ;  /* 0x000000e005057890 */ /* 0x000fe2000fffe0ff */
[----:B------:R-:W-:Y:S02]  /*85f0*/  SHF.R.S32.HI R55, RZ, 0x18, R58 ;  /* 0x00000018ff377819 */ /* 0x000fe4000001143a */
[----:B------:R-:W-:Y:S01]  /*8600*/  SHF.L.U32 R75, R59, 0x10, RZ ;  /* 0x000000103b4b7819 */ /* 0x000fe200000006ff */
[----:B------:R-:W-:Y:S01]  /*8610*/  UPRMT UR5, UR37, 0x654, UR5 ;  /* 0x0000065425057896 */ /* 0x000fe20008000005 */
[C---:B------:R-:W-:Y:S02]  /*8620*/  PRMT R73, R60.reuse, 0x8880, RZ ;  /* 0x000088803c497816 */ /* 0x040fe400000000ff */
[----:B------:R-:W-:Y:S01]  /*8630*/  SHF.R.S32.HI R56, RZ, 0x18, R59 ;  /* 0x00000018ff387819 */ /* 0x000fe2000001143b */
[C---:B-1----:R-:W-:Y:S01]  /*8640*/  IMAD R4, R47.reuse, R4, RZ ;  /* 0x000000042f047224 */ /* 0x042fe200078e02ff */
[----:B------:R-:W-:Y:S01]  /*8650*/  SHF.L.U32 R72, R60, 0x10, RZ ;  /* 0x000000103c487819 */ /* 0x000fe200000006ff */
[----:B------:R-:W-:Y:S01]  /*8660*/  IMAD R5, R47, R5, RZ ;  /* 0x000000052f057224 */ /* 0x000fe200078e02ff */
[----:B------:R-:W-:Y:S01]  /*8670*/  PRMT R70, R61, 0x8880, RZ ;  /* 0x000088803d467816 */ /* 0x000fe200000000ff */
[----:B------:R-:W-:Y:S01]  /*8680*/  IMAD R6, R47, R6, RZ ;  /* 0x000000062f067224 */ /* 0x000fe200078e02ff */
[----:B------:R-:W-:Y:S01]  /*8690*/  SYNCS.ARRIVE.TRANS64.RED.A1T0 RZ, [UR5], RZ ;  /* 0x000000ffffff79a7 */ /* 0x000fe20008100405 */
[----:B------:R-:W-:Y:S01]  /*86a0*/  IMAD R4, R49, R50, R4 ;  /* 0x0000003231047224 */ /* 0x000fe200078e0204 */
[----:B------:R-:W-:Y:S01]  /*86b0*/  MOV R49, R82 ;  /* 0x0000005200317202 */ /* 0x000fe20000000f00 */
[----:B------:R-:W-:Y:S01]  /*86c0*/  IMAD R7, R47, R7, RZ ;  /* 0x000000072f077224 */ /* 0x000fe200078e02ff */
[----:B------:R-:W-:Y:S01]  /*86d0*/  SHF.R.S32.HI R57, RZ, 0x18, R60 ;  /* 0x00000018ff397819 */ /* 0x000fe2000001143c */
[-C--:B------:R-:W-:Y:S01]  /*86e0*/  IMAD R5, R51, R50.reuse, R5 ;  /* 0x0000003233057224 */ /* 0x080fe200078e0205 */
[----:B------:R-:W-:Y:S01]  /*86f0*/  SHF.R.S32.HI R51, RZ, 0x18, R81 ;  /* 0x00000018ff337819 */ /* 0x000fe20000011451 */
[----:B------:R-:W-:Y:S01]  /*8700*/  IMAD R6, R53, R50, R6 ;  /* 0x0000003235067224 */ /* 0x000fe200078e0206 */
[----:B------:R-:W-:Y:S01]  /*8710*/  SHF.R.S32.HI R53, RZ, 0x18, R80 ;  /* 0x00000018ff357819 */ /* 0x000fe20000011450 */
[----:B------:R-:W-:Y:S01]  /*8720*/  IMAD R8, R47, R8, RZ ;  /* 0x000000082f087224 */ /* 0x000fe200078e02ff */
[----:B------:R-:W-:Y:S01]  /*8730*/  SHF.L.U32 R69, R61, 0x10, RZ ;  /* 0x000000103d457819 */ /* 0x000fe200000006ff */
[----:B------:R-:W-:Y:S01]  /*8740*/  IMAD R7, R52, R50, R7 ;  /* 0x0000003234077224 */ /* 0x000fe200078e0207 */
[----:B------:R-:W-:Y:S01]  /*8750*/  SHF.R.S32.HI R52, RZ, 0x18, R75 ;  /* 0x00000018ff347819 */ /* 0x000fe2000001144b */
[C---:B------:R-:W-:Y:S01]  /*8760*/  IMAD R9, R47.reuse, R9, RZ ;  /* 0x000000092f097224 */ /* 0x040fe200078e02ff */
[----:B------:R-:W-:Y:S01]  /*8770*/  PRMT R67, R62, 0x8880, RZ ;  /* 0x000088803e437816 */ /* 0x000fe200000000ff */
[----:B------:R-:W-:Y:S01]  /*8780*/  IMAD R10, R47, R10, RZ ;  /* 0x0000000a2f0a7224 */ /* 0x000fe200078e02ff */
[----:B------:R-:W-:Y:S01]  /*8790*/  I2IP.S8.S32.SAT R112, R7, R6, RZ ;  /* 0x0000000607707239 */ /* 0x000fe200000014ff */
[----:B------:R-:W-:Y:S01]  /*87a0*/  IMAD R8, R49, R50, R8 ;  /* 0x0000003231087224 */ /* 0x000fe200078e0208 */
[----:B------:R-:W-:Y:S01]  /*87b0*/  MOV R49, R79 ;  /* 0x0000004f00317202 */ /* 0x000fe20000000f00 */
[----:B------:R-:W-:Y:S01]  /*87c0*/  IMAD R11, R47, R11, RZ ;  /* 0x0000000b2f0b7224 */ /* 0x000fe200078e02ff */
[----:B------:R-:W-:Y:S01]  /*87d0*/  I2IP.S8.S32.SAT R112, R5, R4, R112 ;  /* 0x0000000405707239 */ /* 0x000fe20000001470 */
[-C--:B------:R-:W-:Y:S01]  /*87e0*/  IMAD R9, R51, R50.reuse, R9 ;  /* 0x0000003233097224 */ /* 0x080fe200078e0209 */
[----:B------:R-:W-:Y:S01]  /*87f0*/  SHF.R.S32.HI R51, RZ, 0x18, R78 ;  /* 0x00000018ff337819 */ /* 0x000fe2000001144e */
[----:B------:R-:W-:Y:S01]  /*8800*/  IMAD R10, R53, R50, R10 ;  /* 0x00000032350a7224 */ /* 0x000fe200078e020a */
[----:B------:R-:W-:Y:S01]  /*8810*/  SHF.R.S32.HI R53, RZ, 0x18, R74 ;  /* 0x00000018ff357819 */ /* 0x000fe2000001144a */
[C---:B------:R-:W-:Y:S01]  /*8820*/  IMAD R12, R47.reuse, R12, RZ ;  /* 0x0000000c2f0c7224 */ /* 0x040fe200078e02ff */
[----:B------:R-:W-:Y:S01]  /*8830*/  SHF.L.U32 R77, R58, 0x8, RZ ;  /* 0x000000083a4d7819 */ /* 0x000fe200000006ff */
[-C--:B------:R-:W-:Y:S01]  /*8840*/  IMAD R11, R54, R50.reuse, R11 ;  /* 0x00000032360b7224 */ /* 0x080fe200078e020b */
[----:B------:R-:W-:Y:S01]  /*8850*/  SHF.R.S32.HI R58, RZ, 0x18, R61 ;  /* 0x00000018ff3a7819 */ /* 0x000fe2000001143d */
[----:B------:R-:W-:Y:S01]  /*8860*/  IMAD R13, R47, R13, RZ ;  /* 0x0000000d2f0d7224 */ /* 0x000fe200078e02ff */
[----:B------:R-:W-:Y:S01]  /*8870*/  SHF.L.U32 R66, R62, 0x10, RZ ;  /* 0x000000103e427819 */ /* 0x000fe200000006ff */
[----:B------:R-:W-:Y:S01]  /*8880*/  IMAD R12, R49, R50, R12 ;  /* 0x00000032310c7224 */ /* 0x000fe200078e020c */
[----:B------:R-:W-:Y:S01]  /*8890*/  SHF.R.S32.HI R49, RZ, 0x18, R77 ;  /* 0x00000018ff317819 */ /* 0x000fe2000001144d */
[----:B------:R-:W-:Y:S01]  /*88a0*/  IMAD R14, R47, R14, RZ ;  /* 0x0000000e2f0e7224 */ /* 0x000fe200078e02ff */
[----:B------:R-:W-:Y:S01]  /*88b0*/  I2IP.S8.S32.SAT R113, R11, R10, RZ ;  /* 0x0000000a0b717239 */ /* 0x000fe200000014ff */
[----:B------:R-:W-:Y:S01]  /*88c0*/  IMAD R15, R47, R15, RZ ;  /* 0x0000000f2f0f7224 */ /* 0x000fe200078e02ff */
[----:B------:R-:W-:Y:S01]  /*88d0*/  PRMT R64, R63, 0x8880, RZ ;  /* 0x000088803f407816 */ /* 0x000fe200000000ff */
[----:B------:R-:W-:Y:S01]  /*88e0*/  IMAD R13, R51, R50, R13 ;  /* 0x00000032330d7224 */ /* 0x000fe200078e020d */
[----:B------:R-:W-:Y:S01]  /*88f0*/  MOV R51, R76 ;  /* 0x0000004c00337202 */ /* 0x000fe20000000f00 */
[----:B------:R-:W-:Y:S01]  /*8900*/  IMAD R16, R47, R16, RZ ;  /* 0x000000102f107224 */ /* 0x000fe200078e02ff */
[----:B------:R-:W-:Y:S01]  /*8910*/  I2IP.S8.S32.SAT R113, R9, R8, R113 ;  /* 0x0000000809717239 */ /* 0x000fe20000001471 */
[-C--:B------:R-:W-:Y:S01]  /*8920*/  IMAD R14, R49, R50.reuse, R14 ;  /* 0x00000032310e7224 */ /* 0x080fe200078e020e */
[----:B------:R-:W-:Y:S01]  /*8930*/  SHF.R.S32.HI R59, RZ, 0x18, R62 ;  /* 0x00000018ff3b7819 */ /* 0x000fe2000001143e */
[----:B------:R-:W-:Y:S01]  /*8940*/  IMAD R17, R47, R17, RZ ;  /* 0x000000112f117224 */ /* 0x000fe200078e02ff */
[----:B------:R-:W-:Y:S01]  /*8950*/  SHF.L.U32 R71, R60, 0x8, RZ ;  /* 0x000000083c477819 */ /* 0x000fe200000006ff */
[----:B------:R-:W-:Y:S01]  /*8960*/  IMAD R15, R55, R50, R15 ;  /* 0x00000032370f7224 */ /* 0x000fe200078e020f */
[----:B------:R-:W-:Y:S01]  /*8970*/  SHF.R.S32.HI R60, RZ, 0x18, R63 ;  /* 0x00000018ff3c7819 */ /* 0x000fe2000001143f */
[----:B------:R-:W-:Y:S01]  /*8980*/  IMAD R18, R47, R18, RZ ;  /* 0x000000122f127224 */ /* 0x000fe200078e02ff */
[----:B------:R-:W-:Y:S01]  /*8990*/  SHF.L.U32 R65, R62, 0x8, RZ ;  /* 0x000000083e417819 */ /* 0x000fe200000006ff */
[----:B------:R-:W-:Y:S01]  /*89a0*/  IMAD R16, R51, R50, R16 ;  /* 0x0000003233107224 */ /* 0x000fe200078e0210 */
[----:B------:R-:W-:Y:S01]  /*89b0*/  I2IP.S8.S32.SAT R114, R15, R14, RZ ;  /* 0x0000000e0f727239 */ /* 0x000fe200000014ff */
[----:B------:R-:W-:Y:S01]  /*89c0*/  IMAD R19, R47, R19, RZ ;  /* 0x000000132f137224 */ /* 0x000fe200078e02ff */
[----:B------:R-:W-:Y:S01]  /*89d0*/  SHF.R.S32.HI R51, RZ, 0x18, R72 ;  /* 0x00000018ff337819 */ /* 0x000fe20000011448 */
[----:B------:R-:W-:Y:S01]  /*89e0*/  IMAD R17, R52, R50, R17 ;  /* 0x0000003234117224 */ /* 0x000fe200078e0211 */
[----:B------:R-:W-:Y:S01]  /*89f0*/  I2IP.S8.S32.SAT R114, R13, R12, R114 ;  /* 0x0000000c0d727239 */ /* 0x000fe20000001472 */
[----:B------:R-:W-:Y:S01]  /*8a00*/  IMAD R0, R47, R20, RZ ;  /* 0x000000142f007224 */ /* 0x000fe200078e02ff */
[----:B------:R-:W-:Y:S01]  /*8a10*/  SHF.R.S32.HI R52, RZ, 0x18, R71 ;  /* 0x00000018ff347819 */ /* 0x000fe20000011447 */
[-C--:B------:R-:W-:Y:S01]  /*8a20*/  IMAD R18, R53, R50.reuse, R18 ;  /* 0x0000003235127224 */ /* 0x080fe200078e0212 */
[----:B------:R-:W-:Y:S01]  /*8a30*/  SHF.R.S32.HI R53, RZ, 0x18, R68 ;  /* 0x00000018ff357819 */ /* 0x000fe20000011444 */
[----:B------:R-:W-:Y:S01]  /*8a40*/  IMAD.MOV.U32 R49, RZ, RZ, R73 ;  /* 0x000000ffff317224 */ /* 0x000fe200078e0049 */
[----:B------:R-:W-:Y:S01]  /*8a50*/  SHF.L.U32 R62, R63, 0x10, RZ ;  /* 0x000000103f3e7819 */ /* 0x000fe200000006ff */
[C---:B------:R-:W-:Y:S01]  /*8a60*/  IMAD R2, R47.reuse, R21, RZ ;  /* 0x000000152f027224 */ /* 0x040fe200078e02ff */
[----:B------:R-:W-:Y:S01]  /*8a70*/  IADD3 R44, PT, PT, R44, 0x1, RZ ;  /* 0x000000012c2c7810 */ /* 0x000fe20007ffe0ff */
[----:B------:R-:W-:Y:S02]  /*8a80*/  IMAD R19, R56, R50, R19 ;  /* 0x0000003238137224 */ /* 0x000fe400078e0213 */
[----:B------:R-:W-:Y:S02]  /*8a90*/  IMAD R3, R47, R22, RZ ;  /* 0x000000162f037224 */ /* 0x000fe400078e02ff */
[----:B------:R-:W-:Y:S01]  /*8aa0*/  IMAD R0, R49, R50, R0 ;  /* 0x0000003231007224 */ /* 0x000fe200078e0200 */
[----:B------:R-:W-:Y:S01]  /*8ab0*/  I2IP.S8.S32.SAT R115, R19, R18, RZ ;  /* 0x0000001213737239 */ /* 0x000fe200000014ff */
[----:B------:R-:W-:Y:S01]  /*8ac0*/  IMAD R23, R47, R23, RZ ;  /* 0x000000172f177224 */ /* 0x000fe200078e02ff */
[----:B------:R-:W-:Y:S01]  /*8ad0*/  MOV R49, R70 ;  /* 0x0000004600317202 */ /* 0x000fe20000000f00 */
[----:B------:R-:W-:Y:S01]  /*8ae0*/  IMAD R2, R51, R50, R2 ;  /* 0x0000003233027224 */ /* 0x000fe200078e0202 */
[----:B------:R-:W-:Y:S01]  /*8af0*/  I2IP.S8.S32.SAT R115, R17, R16, R115 ;  /* 0x0000001011737239 */ /* 0x000fe20000001473 */
[C---:B------:R-:W-:Y:S01]  /*8b00*/  IMAD R20, R47.reuse, R24, RZ ;  /* 0x000000182f147224 */ /* 0x040fe200078e02ff */
[----:B------:R-:W-:Y:S01]  /*8b10*/  SHF.R.S32.HI R51, RZ, 0x18, R69 ;  /* 0x00000018ff337819 */ /* 0x000fe20000011445 */
[-C--:B------:R-:W-:Y:S01]  /*8b20*/  IMAD R3, R52, R50.reuse, R3 ;  /* 0x0000003234037224 */ /* 0x080fe200078e0203 */
[----:B------:R-:W-:Y:S01]  /*8b30*/  SHF.R.S32.HI R52, RZ, 0x18, R62 ;  /* 0x00000018ff347819 */ /* 0x000fe2000001143e */
[----:B------:R-:W-:Y:S01]  /*8b40*/  IMAD R21, R47, R25, RZ ;  /* 0x000000192f157224 */ /* 0x000fe200078e02ff */
[----:B------:R1:W-:Y:S01]  /*8b50*/  STS.128 [R95+UR49+0x5200], R112 ;  /* 0x005200705f007988 */ /* 0x0003e20008000c31 */
[----:B------:R-:W-:Y:S02]  /*8b60*/  IMAD R23, R57, R50, R23 ;  /* 0x0000003239177224 */ /* 0x000fe400078e0217 */
[----:B------:R-:W-:Y:S02]  /*8b70*/  IMAD R22, R47, R26, RZ ;  /* 0x0000001a2f167224 */ /* 0x000fe400078e02ff */
[-C--:B------:R-:W-:Y:S01]  /*8b80*/  IMAD R20, R49, R50.reuse, R20 ;  /* 0x0000003231147224 */ /* 0x080fe200078e0214 */
[----:B------:R-:W-:Y:S01]  /*8b90*/  I2IP.S8.S32.SAT R111, R23, R3, RZ ;  /* 0x00000003176f7239 */ /* 0x000fe200000014ff */
[----:B------:R-:W-:Y:S01]  /*8ba0*/  IMAD R27, R47, R27, RZ ;  /* 0x0000001b2f1b7224 */ /* 0x000fe200078e02ff */
[----:B------:R-:W-:Y:S01]  /*8bb0*/  MOV R49, R67 ;  /* 0x0000004300317202 */ /* 0x000fe20000000f00 */
[----:B------:R-:W-:Y:S01]  /*8bc0*/  IMAD R21, R51, R50, R21 ;  /* 0x0000003233157224 */ /* 0x000fe200078e0215 */
[----:B------:R-:W-:Y:S01]  /*8bd0*/  I2IP.S8.S32.SAT R116, R2, R0, R111 ;  /* 0x0000000002747239 */ /* 0x000fe2000000146f */
[----:B------:R-:W-:Y:S01]  /*8be0*/  IMAD R24, R47, R28, RZ ;  /* 0x0000001c2f187224 */ /* 0x000fe200078e02ff */
[----:B------:R-:W-:Y:S01]  /*8bf0*/  SHF.R.S32.HI R51, RZ, 0x18, R66 ;  /* 0x00000018ff337819 */ /* 0x000fe20000011442 */
[-C--:B------:R-:W-:Y:S02]  /*8c00*/  IMAD R22, R53, R50.reuse, R22 ;  /* 0x0000003235167224 */ /* 0x080fe400078e0216 */
[-C--:B------:R-:W-:Y:S02]  /*8c10*/  IMAD R27, R58, R50.reuse, R27 ;  /* 0x000000323a1b7224 */ /* 0x080fe400078e021b */
[----:B------:R-:W-:Y:S02]  /*8c20*/  IMAD R25, R47, R29, RZ ;  /* 0x0000001d2f197224 */ /* 0x000fe400078e02ff */
[----:B------:R-:W-:Y:S01]  /*8c30*/  IMAD R24, R49, R50, R24 ;  /* 0x0000003231187224 */ /* 0x000fe200078e0218 */
[----:B------:R-:W-:Y:S01]  /*8c40*/  SHF.R.S32.HI R49, RZ, 0x18, R65 ;  /* 0x00000018ff317819 */ /* 0x000fe20000011441 */
[----:B------:R-:W-:Y:S01]  /*8c50*/  IMAD R26, R47, R30, RZ ;  /* 0x0000001e2f1a7224 */ /* 0x000fe200078e02ff */
[----:B------:R-:W-:Y:S01]  /*8c60*/  I2IP.S8.S32.SAT R117, R27, R22, RZ ;  /* 0x000000161b757239 */ /* 0x000fe200000014ff */
[----:B------:R-:W-:Y:S02]  /*8c70*/  IMAD.SHL.U32 R61, R63, 0x100, RZ ;  /* 0x000001003f3d7824 */ /* 0x000fe400078e00ff */
[----:B------:R-:W-:Y:S01]  /*8c80*/  IMAD R31, R47, R31, RZ ;  /* 0x0000001f2f1f7224 */ /* 0x000fe200078e02ff */
[----:B------:R-:W-:Y:S01]  /*8c90*/  I2IP.S8.S32.SAT R117, R21, R20, R117 ;  /* 0x0000001415757239 */ /* 0x000fe20000001475 */
[----:B------:R-:W-:Y:S01]  /*8ca0*/  IMAD R25, R51, R50, R25 ;  /* 0x0000003233197224 */ /* 0x000fe200078e0219 */
[----:B------:R-:W-:Y:S01]  /*8cb0*/  MOV R51, R64 ;  /* 0x0000004000337202 */ /* 0x000fe20000000f00 */
[----:B------:R-:W-:Y:S01]  /*8cc0*/  IMAD R28, R47, R32, RZ ;  /* 0x000000202f1c7224 */ /* 0x000fe200078e02ff */
[----:B------:R-:W-:Y:S01]  /*8cd0*/  SHF.R.S32.HI R53, RZ, 0x18, R61 ;  /* 0x00000018ff357819 */ /* 0x000fe2000001143d */
[-C--:B------:R-:W-:Y:S02]  /*8ce0*/  IMAD R26, R49, R50.reuse, R26 ;  /* 0x00000032311a7224 */ /* 0x080fe400078e021a */
[----:B------:R-:W-:Y:S02]  /*8cf0*/  IMAD R29, R47, R33, RZ ;  /* 0x000000212f1d7224 */ /* 0x000fe400078e02ff */
[-C--:B------:R-:W-:Y:S02]  /*8d00*/  IMAD R31, R59, R50.reuse, R31 ;  /* 0x000000323b1f7224 */ /* 0x080fe400078e021f */
[----:B------:R-:W-:Y:S02]  /*8d10*/  IMAD R28, R51, R50, R28 ;  /* 0x00000032331c7224 */ /* 0x000fe400078e021c */
[----:B------:R-:W-:Y:S01]  /*8d20*/  IMAD R30, R47, R34, RZ ;  /* 0x000000222f1e7224 */ /* 0x000fe200078e02ff */
[----:B------:R-:W-:Y:S01]  /*8d30*/  I2IP.S8.S32.SAT R108, R31, R26, RZ ;  /* 0x0000001a1f6c7239 */ /* 0x000fe200000014ff */
[----:B------:R-:W-:Y:S02]  /*8d40*/  IMAD R29, R52, R50, R29 ;  /* 0x00000032341d7224 */ /* 0x000fe400078e021d */
[----:B------:R-:W-:Y:S01]  /*8d50*/  IMAD R35, R47, R35, RZ ;  /* 0x000000232f237224 */ /* 0x000fe200078e02ff */
[----:B------:R-:W-:Y:S01]  /*8d60*/  I2IP.S8.S32.SAT R118, R25, R24, R108 ;  /* 0x0000001819767239 */ /* 0x000fe2000000146c */
[-C--:B------:R-:W-:Y:S02]  /*8d70*/  IMAD R30, R53, R50.reuse, R30 ;  /* 0x00000032351e7224 */ /* 0x080fe400078e021e */
        /* <DEDUP_REMOVED lines=21> */
.L_x_124:
[----:B------:R-:W-:Y:S05]  /*8ed0*/  BSYNC.RECONVERGENT B0 ;  /* 0x0000000000007941 */ /* 0x000fea0003800200 */
.L_x_123:
[----:B------:R-:W-:Y:S01]  /*8ee0*/  BAR.SYNC.DEFER_BLOCKING 0x1, 0x80 ;  /* 0x0042000000007b1d */ /* 0x000fe20000010000 */
[----:B------:R-:W-:Y:S01]  /*8ef0*/  ISETP.NE.AND P2, PT, R106, RZ, PT ;  /* 0x000000ff6a00720c */ /* 0x000fe20003f45270 */
[----:B------:R-:W-:Y:S01]  /*8f00*/  IMAD.IADD R20, R43, 0x1, R83 ;  /* 0x000000012b147824 */ /* 0x000fe200078e0253 */
[----:B------:R-:W-:Y:S01]  /*8f10*/  ISETP.NE.AND P0, PT, R107, 0x2, PT ;  /* 0x000000026b00780c */ /* 0x000fe20003f05270 */
[----:B------:R-:W-:Y:S01]  /*8f20*/  IMAD.IADD R21, R45, 0x1, R90 ;  /* 0x000000012d157824 */ /* 0x000fe200078e025a */
[----:B------:R-:W-:Y:S02]  /*8f30*/  ISETP.NE.AND P1, PT, R44, 0x4, PT ;  /* 0x000000042c00780c */ /* 0x000fe40003f25270 */
[----:B------:R-:W-:Y:S02]  /*8f40*/  SEL R0, RZ, 0x1, P0 ;  /* 0x00000001ff007807 */ /* 0x000fe40000000000 */
[----:B------:R-:W-:Y:S02]  /*8f50*/  SEL R3, RZ, 0x1, P1 ;  /* 0x00000001ff037807 */ /* 0x000fe40000800000 */
[----:B------:R-:W-:Y:S02]  /*8f60*/  LOP3.LUT R101, R101, R0, RZ, 0x3c, !PT ;  /* 0x0000000065657212 */ /* 0x000fe400078e3cff */
[----:B------:R-:W-:Y:S02]  /*8f70*/  LOP3.LUT R102, R102, R3, RZ, 0x3c, !PT ;  /* 0x0000000366667212 */ /* 0x000fe400078e3cff */
[----:B------:R-:W-:Y:S02]  /*8f80*/  @P2 R2UR UR36, R98 ;  /* 0x00000000622422ca */ /* 0x000fe400000e0000 */
[----:B------:R-:W-:Y:S02]  /*8f90*/  SEL R107, R107, RZ, P0 ;  /* 0x000000ff6b6b7207 */ /* 0x000fe40000000000 */
[----:B------:R-:W-:Y:S01]  /*8fa0*/  SEL R44, R44, RZ, P1 ;  /* 0x000000ff2c2c7207 */ /* 0x000fe20000800000 */
[----:B------:R-:W-:Y:S10]  /*8fb0*/  @P2 BRA `(.L_x_125) ;  /* 0xffffffbc00282947 */ /* 0x000ff4000383ffff */
[----:B------:R-:W-:Y:S05]  /*8fc0*/  EXIT ;  /* 0x000000000000794d */ /* 0x000fea0003800000 */
.L_x_19:
[----:B--2---:R2:W1:Y:S02]  /*8fd0*/  SYNCS.PHASECHK.TRANS64.TRYWAIT P0, [R3+URZ+0x110], R2 ;  /* 0x00011002030075a7 */ /* 0x00446400080011ff */
[----:B-1----:R-:W-:Y:S05]  /*8fe0*/  @!P0 NANOSLEEP.SYNCS 0x989680 ;  /* 0x009896800000895d */ /* 0x002fea0003900000 */
[----:B------:R-:W1:Y:S02]  /*8ff0*/  @!P0 SYNCS.PHASECHK.TRANS64 P0, [R3+URZ+0x110], R2 ;  /* 0x00011002030085a7 */ /* 0x000e6400080010ff */
[----:B-1----:R-:W-:Y:S05]  /*9000*/  @!P0 BRA `(.L_x_19) ;  /* 0xfffffffc00f08947 */ /* 0x002fea000383ffff */
[----:B------:R-:W-:Y:S05]  /*9010*/  BRA `(.L_x_126) ;  /* 0xffffff8400787947 */ /* 0x000fea000383ffff */
.L_x_22:
[----:B-1----:R-:W-:-:S07]  /*9020*/  MOV R2, UR33 ;  /* 0x0000002100027c02 */ /* 0x002fce0008000f00 */
.L_x_127:
[----:B-1----:R1:W2:Y:S02]  /*9030*/  SYNCS.PHASECHK.TRANS64.TRYWAIT P0, [R2+URZ+0x28], R5 ;  /* 0x00002805020075a7 */ /* 0x0022a400080011ff */
[----:B--2---:R-:W-:Y:S05]  /*9040*/  @!P0 NANOSLEEP.SYNCS 0x989680 ;  /* 0x009896800000895d */ /* 0x004fea0003900000 */
[----:B------:R-:W2:Y:S02]  /*9050*/  @!P0 SYNCS.PHASECHK.TRANS64 P0, [R2+URZ+0x28], R5 ;  /* 0x00002805020085a7 */ /* 0x000ea400080010ff */
[----:B--2---:R-:W-:Y:S05]  /*9060*/  @!P0 BRA `(.L_x_127) ;  /* 0xfffffffc00f08947 */ /* 0x004fea000383ffff */
[----:B------:R-:W-:Y:S05]  /*9070*/  BRA `(.L_x_21) ;  /* 0xffffff8400c87947 */ /* 0x000fea000383ffff */
.L_x_28:
[----:B-1----:R-:W-:-:S07]  /*9080*/  MOV R2, UR17 ;  /* 0x0000001100027c02 */ /* 0x002fce0008000f00 */
.L_x_128:
[----:B-1----:R1:W2:Y:S02]  /*9090*/  SYNCS.PHASECHK.TRANS64.TRYWAIT P0, [R2+URZ+0x28], R5 ;  /* 0x00002805020075a7 */ /* 0x0022a400080011ff */
[----:B--2---:R-:W-:Y:S05]  /*90a0*/  @!P0 NANOSLEEP.SYNCS 0x989680 ;  /* 0x009896800000895d */ /* 0x004fea0003900000 */
[----:B------:R-:W2:Y:S02]  /*90b0*/  @!P0 SYNCS.PHASECHK.TRANS64 P0, [R2+URZ+0x28], R5 ;  /* 0x00002805020085a7 */ /* 0x000ea400080010ff */
[----:B--2---:R-:W-:Y:S05]  /*90c0*/  @!P0 BRA `(.L_x_128) ;  /* 0xfffffffc00f08947 */ /* 0x004fea000383ffff */
[----:B------:R-:W-:Y:S05]  /*90d0*/  BRA `(.L_x_27) ;  /* 0xffffff8800707947 */ /* 0x000fea000383ffff */
.L_x_32:
[----:B-1----:R1:W2:Y:S02]  /*90e0*/  SYNCS.PHASECHK.TRANS64.TRYWAIT P0, [R2+URZ+0xa0], R3 ;  /* 0x0000a003020075a7 */ /* 0x0022a400080011ff */
[----:B--2---:R-:W-:Y:S05]  /*90f0*/  @!P0 NANOSLEEP.SYNCS 0x989680 ;  /* 0x009896800000895d */ /* 0x004fea0003900000 */
[----:B------:R-:W2:Y:S02]  /*9100*/  @!P0 SYNCS.PHASECHK.TRANS64 P0, [R2+URZ+0xa0], R3 ;  /* 0x0000a003020085a7 */ /* 0x000ea400080010ff */
[----:B--2---:R-:W-:Y:S05]  /*9110*/  @!P0 BRA `(.L_x_32) ;  /* 0xfffffffc00f08947 */ /* 0x004fea000383ffff */
[----:B------:R-:W-:Y:S05]  /*9120*/  BRA `(.L_x_129) ;  /* 0xffffff8c00007947 */ /* 0x000fea000383ffff */
.L_x_36:
[----:B----4-:R-:W-:-:S07]  /*9130*/  MOV R0, UR5 ;  /* 0x0000000500007c02 */ /* 0x010fce0008000f00 */
.L_x_130:
[----:B-1----:R1:W2:Y:S02]  /*9140*/  SYNCS.PHASECHK.TRANS64.TRYWAIT P0, [R0+URZ], R3 ;  /* 0x00000003000075a7 */ /* 0x0022a400080011ff */
[----:B--2---:R-:W-:Y:S05]  /*9150*/  @!P0 NANOSLEEP.SYNCS 0x989680 ;  /* 0x009896800000895d */ /* 0x004fea0003900000 */
[----:B------:R-:W2:Y:S02]  /*9160*/  @!P0 SYNCS.PHASECHK.TRANS64 P0, [R0+URZ], R3 ;  /* 0x00000003000085a7 */ /* 0x000ea400080010ff */
[----:B--2---:R-:W-:Y:S05]  /*9170*/  @!P0 BRA `(.L_x_130) ;  /* 0xfffffffc00f08947 */ /* 0x004fea000383ffff */
[----:B------:R-:W-:Y:S05]  /*9180*/  BRA `(.L_x_131) ;  /* 0xffffff9000707947 */ /* 0x000fea000383ffff */
.L_x_37:
[----:B----4-:R-:W-:-:S07]  /*9190*/  MOV R0, UR5 ;  /* 0x0000000500007c02 */ /* 0x010fce0008000f00 */
.L_x_132:
[----:B-1----:R1:W2:Y:S02]  /*91a0*/  SYNCS.PHASECHK.TRANS64.TRYWAIT P0, [R0+URZ], R3 ;  /* 0x00000003000075a7 */ /* 0x0022a400080011ff */
[----:B--2---:R-:W-:Y:S05]  /*91b0*/  @!P0 NANOSLEEP.SYNCS 0x989680 ;  /* 0x009896800000895d */ /* 0x004fea0003900000 */
[----:B------:R-:W2:Y:S02]  /*91c0*/  @!P0 SYNCS.PHASECHK.TRANS64 P0, [R0+URZ], R3 ;  /* 0x00000003000085a7 */ /* 0x000ea400080010ff */
[----:B--2---:R-:W-:Y:S05]  /*91d0*/  @!P0 BRA `(.L_x_132) ;  /* 0xfffffffc00f08947 */ /* 0x004fea000383ffff */
[----:B------:R-:W-:Y:S05]  /*91e0*/  BRA `(.L_x_133) ;  /* 0xffffff90007c7947 */ /* 0x000fea000383ffff */
.L_x_38:
[----:B----4-:R-:W-:-:S07]  /*91f0*/  MOV R0, UR5 ;  /* 0x0000000500007c02 */ /* 0x010fce0008000f00 */
.L_x_134:
[----:B-1----:R1:W2:Y:S02]  /*9200*/  SYNCS.PHASECHK.TRANS64.TRYWAIT P0, [R0+URZ], R3 ;  /* 0x00000003000075a7 */ /* 0x0022a400080011ff */
[----:B--2---:R-:W-:Y:S05]  /*9210*/  @!P0 NANOSLEEP.SYNCS 0x989680 ;  /* 0x009896800000895d */ /* 0x004fea0003900000 */
[----:B------:R-:W2:Y:S02]  /*9220*/  @!P0 SYNCS.PHASECHK.TRANS64 P0, [R0+URZ], R3 ;  /* 0x00000003000085a7 */ /* 0x000ea400080010ff */
[----:B--2---:R-:W-:Y:S05]  /*9230*/  @!P0 BRA `(.L_x_134) ;  /* 0xfffffffc00f08947 */ /* 0x004fea000383ffff */
[----:B------:R-:W-:Y:S05]  /*9240*/  BRA `(.L_x_135) ;  /* 0xffffff9000887947 */ /* 0x000fea000383ffff */
.L_x_39:
[----:B----4-:R-:W-:-:S07]  /*9250*/  MOV R0, UR5 ;  /* 0x0000000500007c02 */ /* 0x010fce0008000f00 */
.L_x_136:
[----:B-1----:R1:W2:Y:S02]  /*9260*/  SYNCS.PHASECHK.TRANS64.TRYWAIT P0, [R0+URZ], R3 ;  /* 0x00000003000075a7 */ /* 0x0022a400080011ff */
[----:B--2---:R-:W-:Y:S05]  /*9270*/  @!P0 NANOSLEEP.SYNCS 0x989680 ;  /* 0x009896800000895d */ /* 0x004fea0003900000 */
[----:B------:R-:W2:Y:S02]  /*9280*/  @!P0 SYNCS.PHASECHK.TRANS64 P0, [R0+URZ], R3 ;  /* 0x00000003000085a7 */ /* 0x000ea400080010ff */
[----:B--2---:R-:W-:Y:S05]  /*9290*/  @!P0 BRA `(.L_x_136) ;  /* 0xfffffffc00f08947 */ /* 0x004fea000383ffff */
[----:B------:R-:W-:Y:S05]  /*92a0*/  BRA `(.L_x_137) ;  /* 0xffffff9000947947 */ /* 0x000fea000383ffff */
.L_x_42:
[----:B-1----:R1:W2:Y:S02]  /*92b0*/  SYNCS.PHASECHK.TRANS64.TRYWAIT P0, [R0+URZ+0x100], R5 ;  /* 0x00010005000075a7 */ /* 0x0022a400080011ff */
[----:B--2---:R-:W-:Y:S05]  /*92c0*/  @!P0 NANOSLEEP.SYNCS 0x989680 ;  /* 0x009896800000895d */ /* 0x004fea0003900000 */
[----:B------:R-:W2:Y:S02]  /*92d0*/  @!P0 SYNCS.PHASECHK.TRANS64 P0, [R0+URZ+0x100], R5 ;  /* 0x00010005000085a7 */ /* 0x000ea400080010ff */
[----:B--2---:R-:W-:Y:S05]  /*92e0*/  @!P0 BRA `(.L_x_42) ;  /* 0xfffffffc00f08947 */ /* 0x004fea000383ffff */
[----:B------:R-:W-:Y:S05]  /*92f0*/  BRA `(.L_x_138) ;  /* 0xffffff9000f07947 */ /* 0x000fea000383ffff */
.L_x_43:
[----:B------:R-:W-:-:S07]  /*9300*/  MOV R0, UR5 ;  /* 0x0000000500007c02 */ /* 0x000fce0008000f00 */
.L_x_139:
[----:B-1----:R1:W2:Y:S02]  /*9310*/  SYNCS.PHASECHK.TRANS64.TRYWAIT P0, [R0+URZ+0xb0], R5 ;  /* 0x0000b005000075a7 */ /* 0x0022a400080011ff */
[----:B--2---:R-:W-:Y:S05]  /*9320*/  @!P0 NANOSLEEP.SYNCS 0x989680 ;  /* 0x009896800000895d */ /* 0x004fea0003900000 */
[----:B------:R-:W2:Y:S02]  /*9330*/  @!P0 SYNCS.PHASECHK.TRANS64 P0, [R0+URZ+0xb0], R5 ;  /* 0x0000b005000085a7 */ /* 0x000ea400080010ff */
[----:B--2---:R-:W-:Y:S05]  /*9340*/  @!P0 BRA `(.L_x_139) ;  /* 0xfffffffc00f08947 */ /* 0x004fea000383ffff */
[----:B------:R-:W-:Y:S05]  /*9350*/  BRA `(.L_x_140) ;  /* 0xffffff9400007947 */ /* 0x000fea000383ffff */
.L_x_44:
[----:B-1----:R1:W2:Y:S02]  /*9360*/  SYNCS.PHASECHK.TRANS64.TRYWAIT P1, [R0+URZ+0xa0], R5 ;  /* 0x0000a005000075a7 */ /* 0x0022a400080211ff */
[----:B--2---:R-:W-:Y:S05]  /*9370*/  @!P1 NANOSLEEP.SYNCS 0x989680 ;  /* 0x009896800000995d */ /* 0x004fea0003900000 */
[----:B------:R-:W2:Y:S02]  /*9380*/  @!P1 SYNCS.PHASECHK.TRANS64 P1, [R0+URZ+0xa0], R5 ;  /* 0x0000a005000095a7 */ /* 0x000ea400080210ff */
[----:B--2---:R-:W-:Y:S05]  /*9390*/  @!P1 BRA `(.L_x_44) ;  /* 0xfffffffc00f09947 */ /* 0x004fea000383ffff */
[----:B------:R-:W-:Y:S05]  /*93a0*/  BRA `(.L_x_141) ;  /* 0xffffff9400307947 */ /* 0x000fea000383ffff */
.L_x_47:
[----:B------:R-:W-:-:S07]  /*93b0*/  MOV R0, UR5 ;  /* 0x0000000500007c02 */ /* 0x000fce0008000f00 */
.L_x_142:
[----:B-1----:R1:W2:Y:S02]  /*93c0*/  SYNCS.PHASECHK.TRANS64.TRYWAIT P0, [R0+URZ+0xb0], R3 ;  /* 0x0000b003000075a7 */ /* 0x0022a400080011ff */
[----:B--2---:R-:W-:Y:S05]  /*93d0*/  @!P0 NANOSLEEP.SYNCS 0x989680 ;  /* 0x009896800000895d */ /* 0x004fea0003900000 */
[----:B------:R-:W2:Y:S02]  /*93e0*/  @!P0 SYNCS.PHASECHK.TRANS64 P0, [R0+URZ+0xb0], R3 ;  /* 0x0000b003000085a7 */ /* 0x000ea400080010ff */
[----:B--2---:R-:W-:Y:S05]  /*93f0*/  @!P0 BRA `(.L_x_142) ;  /* 0xfffffffc00f08947 */ /* 0x004fea000383ffff */
[----:B------:R-:W-:Y:S05]  /*9400*/  BRA `(.L_x_46) ;  /* 0xffffff9400847947 */ /* 0x000fea000383ffff */
.L_x_54:
[----:B-1----:R1:W2:Y:S02]  /*9410*/  SYNCS.PHASECHK.TRANS64.TRYWAIT P1, [R0+URZ+0xa0], R5 ;  /* 0x0000a005000075a7 */ /* 0x0022a400080211ff */
[----:B--2---:R-:W-:Y:S05]  /*9420*/  @!P1 NANOSLEEP.SYNCS 0x989680 ;  /* 0x009896800000995d */ /* 0x004fea0003900000 */
[----:B------:R-:W2:Y:S02]  /*9430*/  @!P1 SYNCS.PHASECHK.TRANS64 P1, [R0+URZ+0xa0], R5 ;  /* 0x0000a005000095a7 */ /* 0x000ea400080210ff */
[----:B--2---:R-:W-:Y:S05]  /*9440*/  @!P1 BRA `(.L_x_54) ;  /* 0xfffffffc00f09947 */ /* 0x004fea000383ffff */
[----:B------:R-:W-:Y:S05]  /*9450*/  BRA `(.L_x_143) ;  /* 0xffffff9800dc7947 */ /* 0x000fea000383ffff */
.L_x_55:
[----:B------:R-:W-:-:S07]  /*9460*/  MOV R3, UR9 ;  /* 0x0000000900037c02 */ /* 0x000fce0008000f00 */
.L_x_144:
[----:B-1----:R1:W2:Y:S02]  /*9470*/  SYNCS.PHASECHK.TRANS64.TRYWAIT P0, [R3+URZ+0xe0], R0 ;  /* 0x0000e000030075a7 */ /* 0x0022a400080011ff */
[----:B--2---:R-:W-:Y:S05]  /*9480*/  @!P0 NANOSLEEP.SYNCS 0x989680 ;  /* 0x009896800000895d */ /* 0x004fea0003900000 */
[----:B------:R-:W2:Y:S02]  /*9490*/  @!P0 SYNCS.PHASECHK.TRANS64 P0, [R3+URZ+0xe0], R0 ;  /* 0x0000e000030085a7 */ /* 0x000ea400080010ff */
[----:B--2---:R-:W-:Y:S05]  /*94a0*/  @!P0 BRA `(.L_x_144) ;  /* 0xfffffffc00f08947 */ /* 0x004fea000383ffff */
[----:B------:R-:W-:Y:S05]  /*94b0*/  BRA `(.L_x_145) ;  /* 0xffffff9c00107947 */ /* 0x000fea000383ffff */
.L_x_58:
[----:B------:R-:W-:Y:S07]  /*94c0*/  MOV R0, UR7 ;  /* 0x0000000700007c02 */ /* 0x000fee0008000f00 */
.L_x_146:
[----:B-1----:R1:W2:Y:S02]  /*94d0*/  SYNCS.PHASECHK.TRANS64.TRYWAIT P0, [R0+URZ], R3 ;  /* 0x00000003000075a7 */ /* 0x0022a400080011ff */
[----:B--2---:R-:W-:Y:S05]  /*94e0*/  @!P0 NANOSLEEP.SYNCS 0x989680 ;  /* 0x009896800000895d */ /* 0x004fea0003900000 */
[----:B------:R-:W2:Y:S02]  /*94f0*/  @!P0 SYNCS.PHASECHK.TRANS64 P0, [R0+URZ], R3 ;  /* 0x00000003000085a7 */ /* 0x000ea400080010ff */
[----:B--2---:R-:W-:Y:S05]  /*9500*/  @!P0 BRA `(.L_x_146) ;  /* 0xfffffffc00f08947 */ /* 0x004fea000383ffff */
[----:B------:R-:W-:Y:S05]  /*9510*/  BRA `(.L_x_57) ;  /* 0xffffff9c00487947 */ /* 0x000fea000383ffff */
.L_x_61:
[----:B------:R-:W-:-:S07]  /*9520*/  MOV R0, UR5 ;  /* 0x0000000500007c02 */ /* 0x000fce0008000f00 */
.L_x_147:
[----:B--2---:R2:W3:Y:S02]  /*9530*/  SYNCS.PHASECHK.TRANS64.TRYWAIT P0, [R0+URZ], R3 ;  /* 0x00000003000075a7 */ /* 0x0044e400080011ff */
[----:B---3--:R-:W-:Y:S05]  /*9540*/  @!P0 NANOSLEEP.SYNCS 0x989680 ;  /* 0x009896800000895d */ /* 0x008fea0003900000 */
[----:B------:R-:W3:Y:S02]  /*9550*/  @!P0 SYNCS.PHASECHK.TRANS64 P0, [R0+URZ], R3 ;  /* 0x00000003000085a7 */ /* 0x000ee400080010ff */
[----:B---3--:R-:W-:Y:S05]  /*9560*/  @!P0 BRA `(.L_x_147) ;  /* 0xfffffffc00f08947 */ /* 0x008fea000383ffff */
[----:B------:R-:W-:Y:S05]  /*9570*/  BRA `(.L_x_148) ;  /* 0xffffff9c00e87947 */ /* 0x000fea000383ffff */
.L_x_62:
[----:B------:R-:W-:-:S07]  /*9580*/  MOV R0, UR5 ;  /* 0x0000000500007c02 */ /* 0x000fce0008000f00 */
.L_x_149:
[----:B--2---:R2:W3:Y:S02]  /*9590*/  SYNCS.PHASECHK.TRANS64.TRYWAIT P0, [R0+URZ], R3 ;  /* 0x00000003000075a7 */ /* 0x0044e400080011ff */
[----:B---3--:R-:W-:Y:S05]  /*95a0*/  @!P0 NANOSLEEP.SYNCS 0x989680 ;  /* 0x009896800000895d */ /* 0x008fea0003900000 */
[----:B------:R-:W3:Y:S02]  /*95b0*/  @!P0 SYNCS.PHASECHK.TRANS64 P0, [R0+URZ], R3 ;  /* 0x00000003000085a7 */ /* 0x000ee400080010ff */
[----:B---3--:R-:W-:Y:S05]  /*95c0*/  @!P0 BRA `(.L_x_149) ;  /* 0xfffffffc00f08947 */ /* 0x008fea000383ffff */
[----:B------:R-:W-:Y:S05]  /*95d0*/  BRA `(.L_x_150) ;  /* 0xffffff9c00f47947 */ /* 0x000fea000383ffff */
.L_x_63:
[----:B------:R-:W-:-:S07]  /*95e0*/  MOV R0, UR5 ;  /* 0x0000000500007c02 */ /* 0x000fce0008000f00 */
.L_x_151:
[----:B--2---:R2:W3:Y:S02]  /*95f0*/  SYNCS.PHASECHK.TRANS64.TRYWAIT P0, [R0+URZ], R3 ;  /* 0x00000003000075a7 */ /* 0x0044e400080011ff */
[----:B---3--:R-:W-:Y:S05]  /*9600*/  @!P0 NANOSLEEP.SYNCS 0x989680 ;  /* 0x009896800000895d */ /* 0x008fea0003900000 */
[----:B------:R-:W3:Y:S02]  /*9610*/  @!P0 SYNCS.PHASECHK.TRANS64 P0, [R0+URZ], R3 ;  /* 0x00000003000085a7 */ /* 0x000ee400080010ff */
[----:B---3--:R-:W-:Y:S05]  /*9620*/  @!P0 BRA `(.L_x_151) ;  /* 0xfffffffc00f08947 */ /* 0x008fea000383ffff */
[----:B------:R-:W-:Y:S05]  /*9630*/  BRA `(.L_x_152) ;  /* 0xffffffa000007947 */ /* 0x000fea000383ffff */
.L_x_64:
[----:B------:R-:W-:-:S07]  /*9640*/  MOV R0, UR7 ;  /* 0x0000000700007c02 */ /* 0x000fce0008000f00 */
.L_x_153:
[----:B--2---:R2:W3:Y:S02]  /*9650*/  SYNCS.PHASECHK.TRANS64.TRYWAIT P0, [R0+URZ], R3 ;  /* 0x00000003000075a7 */ /* 0x0044e400080011ff */
[----:B---3--:R-:W-:Y:S05]  /*9660*/  @!P0 NANOSLEEP.SYNCS 0x989680 ;  /* 0x009896800000895d */ /* 0x008fea0003900000 */
[----:B------:R-:W3:Y:S02]  /*9670*/  @!P0 SYNCS.PHASECHK.TRANS64 P0, [R0+URZ], R3 ;  /* 0x00000003000085a7 */ /* 0x000ee400080010ff */
[----:B---3--:R-:W-:Y:S05]  /*9680*/  @!P0 BRA `(.L_x_153) ;  /* 0xfffffffc00f08947 */ /* 0x008fea000383ffff */
[----:B------:R-:W-:Y:S05]  /*9690*/  BRA `(.L_x_154) ;  /* 0xffffffa0000c7947 */ /* 0x000fea000383ffff */
.L_x_69:
[----:B--2---:R2:W3:Y:S02]  /*96a0*/  SYNCS.PHASECHK.TRANS64.TRYWAIT P0, [R0+URZ+0xa0], R3 ;  /* 0x0000a003000075a7 */ /* 0x0044e400080011ff */
[----:B---3--:R-:W-:Y:S05]  /*96b0*/  @!P0 NANOSLEEP.SYNCS 0x989680 ;  /* 0x009896800000895d */ /* 0x008fea0003900000 */
[----:B------:R-:W3:Y:S02]  /*96c0*/  @!P0 SYNCS.PHASECHK.TRANS64 P0, [R0+URZ+0xa0], R3 ;  /* 0x0000a003000085a7 */ /* 0x000ee400080010ff */
[----:B---3--:R-:W-:Y:S05]  /*96d0*/  @!P0 BRA `(.L_x_69) ;  /* 0xfffffffc00f08947 */ /* 0x008fea000383ffff */
[----:B------:R-:W-:Y:S05]  /*96e0*/  BRA `(.L_x_155) ;  /* 0xffffffa400187947 */ /* 0x000fea000383ffff */
.L_x_72:
[----:B------:R-:W-:Y:S07]  /*96f0*/  MOV R0, UR7 ;  /* 0x0000000700007c02 */ /* 0x000fee0008000f00 */
.L_x_156:
[----:B--2---:R2:W3:Y:S02]  /*9700*/  SYNCS.PHASECHK.TRANS64.TRYWAIT P0, [R0+URZ+0x98], R3 ;  /* 0x00009803000075a7 */ /* 0x0044e400080011ff */
[----:B---3--:R-:W-:Y:S05]  /*9710*/  @!P0 NANOSLEEP.SYNCS 0x989680 ;  /* 0x009896800000895d */ /* 0x008fea0003900000 */
[----:B------:R-:W3:Y:S02]  /*9720*/  @!P0 SYNCS.PHASECHK.TRANS64 P0, [R0+URZ+0x98], R3 ;  /* 0x00009803000085a7 */ /* 0x000ee400080010ff */
[----:B---3--:R-:W-:Y:S05]  /*9730*/  @!P0 BRA `(.L_x_156) ;  /* 0xfffffffc00f08947 */ /* 0x008fea000383ffff */
[----:B------:R-:W-:Y:S05]  /*9740*/  BRA `(.L_x_71) ;  /* 0xffffffa400f87947 */ /* 0x000fea000383ffff */
.L_x_75:
[----:B------:R-:W-:Y:S07]  /*9750*/  MOV R3, UR7 ;  /* 0x0000000700037c02 */ /* 0x000fee0008000f00 */
.L_x_157:
[----:B-1----:R1:W2:Y:S02]  /*9760*/  SYNCS.PHASECHK.TRANS64.TRYWAIT P0, [R3+URZ+0x70], R12 ;  /* 0x0000700c030075a7 */ /* 0x0022a400080011ff */
[----:B--2---:R-:W-:Y:S05]  /*9770*/  @!P0 NANOSLEEP.SYNCS 0x989680 ;  /* 0x009896800000895d */ /* 0x004fea0003900000 */
[----:B------:R-:W2:Y:S02]  /*9780*/  @!P0 SYNCS.PHASECHK.TRANS64 P0, [R3+URZ+0x70], R12 ;  /* 0x0000700c030085a7 */ /* 0x000ea400080010ff */
[----:B--2---:R-:W-:Y:S05]  /*9790*/  @!P0 BRA `(.L_x_157) ;  /* 0xfffffffc00f08947 */ /* 0x004fea000383ffff */
[----:B------:R-:W-:Y:S05]  /*97a0*/  BRA `(.L_x_158) ;  /* 0xffffffa800707947 */ /* 0x000fea000383ffff */
.L_x_76:
[----:B-1----:R-:W-:Y:S07]  /*97b0*/  MOV R3, UR7 ;  /* 0x0000000700037c02 */ /* 0x002fee0008000f00 */
.L_x_159:
[----:B-1----:R1:W2:Y:S02]  /*97c0*/  SYNCS.PHASECHK.TRANS64.TRYWAIT P0, [R3+URZ+0x78], R12 ;  /* 0x0000780c030075a7 */ /* 0x0022a400080011ff */
[----:B--2---:R-:W-:Y:S05]  /*97d0*/  @!P0 NANOSLEEP.SYNCS 0x989680 ;  /* 0x009896800000895d */ /* 0x004fea0003900000 */
[----:B------:R-:W2:Y:S02]  /*97e0*/  @!P0 SYNCS.PHASECHK.TRANS64 P0, [R3+URZ+0x78], R12 ;  /* 0x0000780c030085a7 */ /* 0x000ea400080010ff */
[----:B--2---:R-:W-:Y:S05]  /*97f0*/  @!P0 BRA `(.L_x_159) ;  /* 0xfffffffc00f08947 */ /* 0x004fea000383ffff */
[----:B------:R-:W-:Y:S05]  /*9800*/  BRA `(.L_x_160) ;  /* 0xffffffa800ac7947 */ /* 0x000fea000383ffff */
.L_x_77:
[----:B-1----:R-:W-:Y:S07]  /*9810*/  MOV R3, UR7 ;  /* 0x0000000700037c02 */ /* 0x002fee0008000f00 */
.L_x_161:
[----:B-1----:R1:W2:Y:S02]  /*9820*/  SYNCS.PHASECHK.TRANS64.TRYWAIT P0, [R3+URZ+0x80], R12 ;  /* 0x0000800c030075a7 */ /* 0x0022a400080011ff */
[----:B--2---:R-:W-:Y:S05]  /*9830*/  @!P0 NANOSLEEP.SYNCS 0x989680 ;  /* 0x009896800000895d */ /* 0x004fea0003900000 */
[----:B------:R-:W2:Y:S02]  /*9840*/  @!P0 SYNCS.PHASECHK.TRANS64 P0, [R3+URZ+0x80], R12 ;  /* 0x0000800c030085a7 */ /* 0x000ea400080010ff */
[----:B--2---:R-:W-:Y:S05]  /*9850*/  @!P0 BRA `(.L_x_161) ;  /* 0xfffffffc00f08947 */ /* 0x004fea000383ffff */
[----:B------:R-:W-:Y:S05]  /*9860*/  BRA `(.L_x_162) ;  /* 0xffffffa800f47947 */ /* 0x000fea000383ffff */
.L_x_78:
[----:B------:R-:W-:Y:S07]  /*9870*/  MOV R3, UR7 ;  /* 0x0000000700037c02 */ /* 0x000fee0008000f00 */
.L_x_163:
[----:B-1----:R1:W2:Y:S02]  /*9880*/  SYNCS.PHASECHK.TRANS64.TRYWAIT P0, [R3+URZ+0x88], R12 ;  /* 0x0000880c030075a7 */ /* 0x0022a400080011ff */
[----:B--2---:R-:W-:Y:S05]  /*9890*/  @!P0 NANOSLEEP.SYNCS 0x989680 ;  /* 0x009896800000895d */ /* 0x004fea0003900000 */
[----:B------:R-:W2:Y:S02]  /*98a0*/  @!P0 SYNCS.PHASECHK.TRANS64 P0, [R3+URZ+0x88], R12 ;  /* 0x0000880c030085a7 */ /* 0x000ea400080010ff */
[----:B--2---:R-:W-:Y:S05]  /*98b0*/  @!P0 BRA `(.L_x_163) ;  /* 0xfffffffc00f08947 */ /* 0x004fea000383ffff */
[----:B------:R-:W-:Y:S05]  /*98c0*/  BRA `(.L_x_164) ;  /* 0xffffffac007c7947 */ /* 0x000fea000383ffff */
.L_x_80:
[----:B------:R-:W-:-:S07]  /*98d0*/  MOV R0, UR7 ;  /* 0x0000000700007c02 */ /* 0x000fce0008000f00 */
.L_x_165:
[----:B-1----:R1:W3:Y:S02]  /*98e0*/  SYNCS.PHASECHK.TRANS64.TRYWAIT P0, [R0+URZ+0x70], R3 ;  /* 0x00007003000075a7 */ /* 0x0022e400080011ff */
[----:B---3--:R-:W-:Y:S05]  /*98f0*/  @!P0 NANOSLEEP.SYNCS 0x989680 ;  /* 0x009896800000895d */ /* 0x008fea0003900000 */
[----:B------:R-:W3:Y:S02]  /*9900*/  @!P0 SYNCS.PHASECHK.TRANS64 P0, [R0+URZ+0x70], R3 ;  /* 0x00007003000085a7 */ /* 0x000ee400080010ff */
[----:B---3--:R-:W-:Y:S05]  /*9910*/  @!P0 BRA `(.L_x_165) ;  /* 0xfffffffc00f08947 */ /* 0x008fea000383ffff */
[----:B------:R-:W-:Y:S05]  /*9920*/  BRA `(.L_x_166) ;  /* 0xffffffac00ec7947 */ /* 0x000fea000383ffff */
.L_x_81:
[----:B-1----:R-:W-:-:S07]  /*9930*/  MOV R0, UR7 ;  /* 0x0000000700007c02 */ /* 0x002fce0008000f00 */
.L_x_167:
[----:B-1----:R1:W3:Y:S02]  /*9940*/  SYNCS.PHASECHK.TRANS64.TRYWAIT P0, [R0+URZ+0x78], R3 ;  /* 0x00007803000075a7 */ /* 0x0022e400080011ff */
[----:B---3--:R-:W-:Y:S05]  /*9950*/  @!P0 NANOSLEEP.SYNCS 0x989680 ;  /* 0x009896800000895d */ /* 0x008fea0003900000 */
[----:B------:R-:W3:Y:S02]  /*9960*/  @!P0 SYNCS.PHASECHK.TRANS64 P0, [R0+URZ+0x78], R3 ;  /* 0x00007803000085a7 */ /* 0x000ee400080010ff */
[----:B---3--:R-:W-:Y:S05]  /*9970*/  @!P0 BRA `(.L_x_167) ;  /* 0xfffffffc00f08947 */ /* 0x008fea000383ffff */
[----:B------:R-:W-:Y:S05]  /*9980*/  BRA `(.L_x_168) ;  /* 0xffffffac00dc7947 */ /* 0x000fea000383ffff */
.L_x_82:
[----:B-1----:R-:W-:-:S07]  /*9990*/  MOV R0, UR7 ;  /* 0x0000000700007c02 */ /* 0x002fce0008000f00 */
.L_x_169:
[----:B-1----:R1:W3:Y:S02]  /*99a0*/  SYNCS.PHASECHK.TRANS64.TRYWAIT P0, [R0+URZ+0x80], R3 ;  /* 0x00008003000075a7 */ /* 0x0022e400080011ff */
[----:B---3--:R-:W-:Y:S05]  /*99b0*/  @!P0 NANOSLEEP.SYNCS 0x989680 ;  /* 0x009896800000895d */ /* 0x008fea0003900000 */
[----:B------:R-:W3:Y:S02]  /*99c0*/  @!P0 SYNCS.PHASECHK.TRANS64 P0, [R0+URZ+0x80], R3 ;  /* 0x00008003000085a7 */ /* 0x000ee400080010ff */
[----:B---3--:R-:W-:Y:S05]  /*99d0*/  @!P0 BRA `(.L_x_169) ;  /* 0xfffffffc00f08947 */ /* 0x008fea000383ffff */
[----:B------:R-:W-:Y:S05]  /*99e0*/  BRA `(.L_x_170) ;  /* 0xffffffac00cc7947 */ /* 0x000fea000383ffff */
.L_x_84:
[----:B--2---:R2:W4:Y:S02]  /*99f0*/  SYNCS.PHASECHK.TRANS64.TRYWAIT P0, [R0+URZ+0xa0], R3 ;  /* 0x0000a003000075a7 */ /* 0x00452400080011ff */
[----:B----4-:R-:W-:Y:S05]  /*9a00*/  @!P0 NANOSLEEP.SYNCS 0x989680 ;  /* 0x009896800000895d */ /* 0x010fea0003900000 */
[----:B------:R-:W4:Y:S02]  /*9a10*/  @!P0 SYNCS.PHASECHK.TRANS64 P0, [R0+URZ+0xa0], R3 ;  /* 0x0000a003000085a7 */ /* 0x000f2400080010ff */
[----:B----4-:R-:W-:Y:S05]  /*9a20*/  @!P0 BRA `(.L_x_84) ;  /* 0xfffffffc00f08947 */ /* 0x010fea000383ffff */
[----:B------:R-:W-:Y:S05]  /*9a30*/  BRA `(.L_x_171) ;  /* 0xffffffb0009c7947 */ /* 0x000fea000383ffff */
.L_x_95:
[----:B-1----:R1:W3:Y:S02]  /*9a40*/  SYNCS.PHASECHK.TRANS64.TRYWAIT P1, [R0+URZ+0x50], R3 ;  /* 0x00005003000075a7 */ /* 0x0022e400080211ff */
[----:B---3--:R-:W-:Y:S05]  /*9a50*/  @!P1 NANOSLEEP.SYNCS 0x989680 ;  /* 0x009896800000995d */ /* 0x008fea0003900000 */
[----:B------:R-:W3:Y:S02]  /*9a60*/  @!P1 SYNCS.PHASECHK.TRANS64 P1, [R0+URZ+0x50], R3 ;  /* 0x00005003000095a7 */ /* 0x000ee400080210ff */
[----:B---3--:R-:W-:Y:S05]  /*9a70*/  @!P1 BRA `(.L_x_95) ;  /* 0xfffffffc00f09947 */ /* 0x008fea000383ffff */
[----:B------:R-:W-:Y:S05]  /*9a80*/  BRA `(.L_x_94) ;  /* 0xffffffbc00b47947 */ /* 0x000fea000383ffff */
.L_x_97:
[----:B---3--:R3:W4:Y:S02]  /*9a90*/  SYNCS.PHASECHK.TRANS64.TRYWAIT P0, [R108+URZ+0xc0], R7 ;  /* 0x0000c0076c0075a7 */ /* 0x00872400080011ff */
[----:B----4-:R-:W-:Y:S05]  /*9aa0*/  @!P0 NANOSLEEP.SYNCS 0x989680 ;  /* 0x009896800000895d */ /* 0x010fea0003900000 */
[----:B------:R-:W4:Y:S02]  /*9ab0*/  @!P0 SYNCS.PHASECHK.TRANS64 P0, [R108+URZ+0xc0], R7 ;  /* 0x0000c0076c0085a7 */ /* 0x000f2400080010ff */
[----:B----4-:R-:W-:Y:S05]  /*9ac0*/  @!P0 BRA `(.L_x_97) ;  /* 0xfffffffc00f08947 */ /* 0x010fea000383ffff */
[----:B------:R-:W-:Y:S05]  /*9ad0*/  BRA `(.L_x_96) ;  /* 0xffffffc000087947 */ /* 0x000fea000383ffff */
.L_x_105:
[----:B--2---:R2:W3:Y:S02]  /*9ae0*/  SYNCS.PHASECHK.TRANS64.TRYWAIT P0, [R55+URZ+0x50], R0 ;  /* 0x00005000370075a7 */ /* 0x0044e400080011ff */
[----:B---3--:R-:W-:Y:S05]  /*9af0*/  @!P0 NANOSLEEP.SYNCS 0x989680 ;  /* 0x009896800000895d */ /* 0x008fea0003900000 */
[----:B------:R-:W3:Y:S02]  /*9b00*/  @!P0 SYNCS.PHASECHK.TRANS64 P0, [R55+URZ+0x50], R0 ;  /* 0x00005000370085a7 */ /* 0x000ee400080010ff */
[----:B---3--:R-:W-:Y:S05]  /*9b10*/  @!P0 BRA `(.L_x_105) ;  /* 0xfffffffc00f08947 */ /* 0x008fea000383ffff */
[----:B------:R-:W-:Y:S05]  /*9b20*/  BRA `(.L_x_104) ;  /* 0xffffffcc00007947 */ /* 0x000fea000383ffff */
.L_x_113:
[----:B--2---:R2:W3:Y:S02]  /*9b30*/  SYNCS.PHASECHK.TRANS64.TRYWAIT P0, [R73+URZ+0x50], R2 ;  /* 0x00005002490075a7 */ /* 0x0044e400080011ff */
[----:B---3--:R-:W-:Y:S05]  /*9b40*/  @!P0 NANOSLEEP.SYNCS 0x989680 ;  /* 0x009896800000895d */ /* 0x008fea0003900000 */
[----:B------:R-:W3:Y:S02]  /*9b50*/  @!P0 SYNCS.PHASECHK.TRANS64 P0, [R73+URZ+0x50], R2 ;  /* 0x00005002490085a7 */ /* 0x000ee400080010ff */
[----:B---3--:R-:W-:Y:S05]  /*9b60*/  @!P0 BRA `(.L_x_113) ;  /* 0xfffffffc00f08947 */ /* 0x008fea000383ffff */
[----:B------:R-:W-:Y:S05]  /*9b70*/  BRA `(.L_x_112) ;  /* 0xffffffd8003c7947 */ /* 0x000fea000383ffff */
.L_x_121:
[----:B--2---:R2:W3:Y:S02]  /*9b80*/  SYNCS.PHASECHK.TRANS64.TRYWAIT P0, [R76+URZ+0x50], R3 ;  /* 0x000050034c0075a7 */ /* 0x0044e400080011ff */
[----:B---3--:R-:W-:Y:S05]  /*9b90*/  @!P0 NANOSLEEP.SYNCS 0x989680 ;  /* 0x009896800000895d */ /* 0x008fea0003900000 */
[----:B------:R-:W3:Y:S02]  /*9ba0*/  @!P0 SYNCS.PHASECHK.TRANS64 P0, [R76+URZ+0x50], R3 ;  /* 0x000050034c0085a7 */ /* 0x000ee400080010ff */
[----:B---3--:R-:W-:Y:S05]  /*9bb0*/  @!P0 BRA `(.L_x_121) ;  /* 0xfffffffc00f08947 */ /* 0x008fea000383ffff */
[----:B------:R-:W-:Y:S05]  /*9bc0*/  BRA `(.L_x_120) ;  /* 0xffffffe400847947 */ /* 0x000fea000383ffff */
        .weak           $__internal_0_$__cuda_sm10x_tcgen05_guardrail_trap_col_being_dealloced_not_returned_by_alloc
        .type           $__internal_0_$__cuda_sm10x_tcgen05_guardrail_trap_col_being_dealloced_not_returned_by_alloc,@function
        .size           $__internal_0_$__cuda_sm10x_tcgen05_guardrail_trap_col_being_dealloced_not_returned_by_alloc,($__internal_1_$__cuda_sm10x_tcgen05_guardrail_trap_phase_invalid_during_alloc - $__internal_0_$__cuda_sm10x_tcgen05_guardrail_trap_col_being_dealloced_not_returned_by_alloc)
$__internal_0_$__cuda_sm10x_tcgen05_guardrail_trap_col_being_dealloced_not_returned_by_alloc:
[----:B------:R-:W-:Y:S05]  /*9bd0*/  BPT.TRAP 0x1 ;  /* 0x000000040000795c */ /* 0x000fea0000300000 */
[----:B------:R-:W-:-:S04]  /*9be0*/  HFMA2 R3, -RZ, RZ, 0, 0 ;  /* 0x00000000ff037431 */ /* 0x000fc800000001ff */
[----:B------:R-:W-:Y:S05]  /*9bf0*/  RET.REL.NODEC R2 `(_ZN7cutlass13device_kernelINS_4gemm6kernel13GemmUniversalIN4cute5tupleIJiiiiEEENS1_10collective13CollectiveMmaINS1_35MainloopSm100TmaUmmaWarpSpecializedILi5ELi2ELi4ENS5_IJNS4_1CILi1EEESB_SB_EEEEENS5_IJNSA_ILi64EEENSA_ILi256EEENSA_ILi32EEEEEEaNS5_IJlSB_lEEEaSI_NS4_8TiledMMAINS4_8MMA_AtomIJNS4_15SM100_MMA_S8_SSIaaiLi64ELi256ELNS4_4UMMA5MajorE0ELSN_0ELNSM_8SaturateE0EEEEEENS4_6LayoutISC_NS5_IJNSA_ILi0EEESS_SS_EEEEENS5_IJNS4_10UnderscoreESV_SV_EEEEENS4_13SM90_TMA_LOADENS4_14ComposedLayoutINS4_7SwizzleILi1ELi4ELi3EEENS4_18smem_ptr_flag_bitsILi8EEENSR_INS5_IJNSA_ILi8EEESG_EEENS5_IJSG_SB_EEEEEEEvNS4_8identityESY_S18_vS19_EENS_8epilogue10collective18CollectiveEpilogueINS1B_23Sm100TmaWarpSpecializedILi4ELi2ELi32ELb0ELb0EEEJSH_NS5_IJNSR_ISE_SB_EES1G_EEEaSI_aSI_NS1B_6fusion15FusionCallbacksIS1F_NS1I_17LinearCombinationIaiaiLNS_15FloatRoundStyleE2EEESH_S1H_JEEENS4_5SM1004TMEM4LOAD26SM100_TMEM_LOAD_16dp32b32xESY_NSZ_INS10_ILi2ELi4ELi3EEES13_NSR_INS5_IJS14_SE_EEENS5_IJSE_SB_EEEEEEENS4_39AutoVectorizingCopyWithAssumedAlignmentILi128EEENS4_14SM90_TMA_STOREES1W_S1Y_S1Y_EEEvvEEEEvNT_6ParamsE) ;  /* 0xffffff6402007950 */ /* 0x000fea0003c3ffff */
        .weak           $__internal_1_$__cuda_sm10x_tcgen05_guardrail_trap_phase_invalid_during_alloc
        .type           $__internal_1_$__cuda_sm10x_tcgen05_guardrail_trap_phase_invalid_during_alloc,@function
        .size           $__internal_1_$__cuda_sm10x_tcgen05_guardrail_trap_phase_invalid_during_alloc,($__internal_2_$__cuda_sm10x_tcgen05_guardrail_trap_unallocated_columns_being_dealloced - $__internal_1_$__cuda_sm10x_tcgen05_guardrail_trap_phase_invalid_during_alloc)
$__internal_1_$__cuda_sm10x_tcgen05_guardrail_trap_phase_invalid_during_alloc:
[----:B------:R-:W-:Y:S05]  /*9c00*/  BPT.TRAP 0x1 ;  /* 0x000000040000795c */ /* 0x000fea0000300000 */
[----:B------:R-:W-:-:S04]  /*9c10*/  MOV R3, 0x0 ;  /* 0x0000000000037802 */ /* 0x000fc80000000f00 */
[----:B------:R-:W-:Y:S05]  /*9c20*/  RET.REL.NODEC R2 `(_ZN7cutlass13device_kernelINS_4gemm6kernel13GemmUniversalIN4cute5tupleIJiiiiEEENS1_10collective13CollectiveMmaINS1_35MainloopSm100TmaUmmaWarpSpecializedILi5ELi2ELi4ENS5_IJNS4_1CILi1EEESB_SB_EEEEENS5_IJNSA_ILi64EEENSA_ILi256EEENSA_ILi32EEEEEEaNS5_IJlSB_lEEEaSI_NS4_8TiledMMAINS4_8MMA_AtomIJNS4_15SM100_MMA_S8_SSIaaiLi64ELi256ELNS4_4UMMA5MajorE0ELSN_0ELNSM_8SaturateE0EEEEEENS4_6LayoutISC_NS5_IJNSA_ILi0EEESS_SS_EEEEENS5_IJNS4_10UnderscoreESV_SV_EEEEENS4_13SM90_TMA_LOADENS4_14ComposedLayoutINS4_7SwizzleILi1ELi4ELi3EEENS4_18smem_ptr_flag_bitsILi8EEENSR_INS5_IJNSA_ILi8EEESG_EEENS5_IJSG_SB_EEEEEEEvNS4_8identityESY_S18_vS19_EENS_8epilogue10collective18CollectiveEpilogueINS1B_23Sm100TmaWarpSpecializedILi4ELi2ELi32ELb0ELb0EEEJSH_NS5_IJNSR_ISE_SB_EES1G_EEEaSI_aSI_NS1B_6fusion15FusionCallbacksIS1F_NS1I_17LinearCombinationIaiaiLNS_15FloatRoundStyleE2EEESH_S1H_JEEENS4_5SM1004TMEM4LOAD26SM100_TMEM_LOAD_16dp32b32xESY_NSZ_INS10_ILi2ELi4ELi3EEES13_NSR_INS5_IJS14_SE_EEENS5_IJSE_SB_EEEEEEENS4_39AutoVectorizingCopyWithAssumedAlignmentILi128EEENS4_14SM90_TMA_STOREES1W_S1Y_S1Y_EEEvvEEEEvNT_6ParamsE) ;  /* 0xffffff6002f47950 */ /* 0x000fea0003c3ffff */
        .weak           $__internal_2_$__cuda_sm10x_tcgen05_guardrail_trap_unallocated_columns_being_dealloced
        .type           $__internal_2_$__cuda_sm10x_tcgen05_guardrail_trap_unallocated_columns_being_dealloced,@function
        .size           $__internal_2_$__cuda_sm10x_tcgen05_guardrail_trap_unallocated_columns_being_dealloced,(.L_x_173 - $__internal_2_$__cuda_sm10x_tcgen05_guardrail_trap_unallocated_columns_being_dealloced)
$__internal_2_$__cuda_sm10x_tcgen05_guardrail_trap_unallocated_columns_being_dealloced:
[----:B------:R-:W-:Y:S05]  /*9c30*/  BPT.TRAP 0x1 ;  /* 0x000000040000795c */ /* 0x000fea0000300000 */
[----:B------:R-:W-:-:S04]  /*9c40*/  HFMA2 R3, -RZ, RZ, 0, 0 ;  /* 0x00000000ff037431 */ /* 0x000fc800000001ff */
[----:B------:R-:W-:Y:S05]  /*9c50*/  RET.REL.NODEC R2 `(_ZN7cutlass13device_kernelINS_4gemm6kernel13GemmUniversalIN4cute5tupleIJiiiiEEENS1_10collective13CollectiveMmaINS1_35MainloopSm100TmaUmmaWarpSpecializedILi5ELi2ELi4ENS5_IJNS4_1CILi1EEESB_SB_EEEEENS5_IJNSA_ILi64EEENSA_ILi256EEENSA_ILi32EEEEEEaNS5_IJlSB_lEEEaSI_NS4_8TiledMMAINS4_8MMA_AtomIJNS4_15SM100_MMA_S8_SSIaaiLi64ELi256ELNS4_4UMMA5MajorE0ELSN_0ELNSM_8SaturateE0EEEEEENS4_6LayoutISC_NS5_IJNSA_ILi0EEESS_SS_EEEEENS5_IJNS4_10UnderscoreESV_SV_EEEEENS4_13SM90_TMA_LOADENS4_14ComposedLayoutINS4_7SwizzleILi1ELi4ELi3EEENS4_18smem_ptr_flag_bitsILi8EEENSR_INS5_IJNSA_ILi8EEESG_EEENS5_IJSG_SB_EEEEEEEvNS4_8identityESY_S18_vS19_EENS_8epilogue10collective18CollectiveEpilogueINS1B_23Sm100TmaWarpSpecializedILi4ELi2ELi32ELb0ELb0EEEJSH_NS5_IJNSR_ISE_SB_EES1G_EEEaSI_aSI_NS1B_6fusion15FusionCallbacksIS1F_NS1I_17LinearCombinationIaiaiLNS_15FloatRoundStyleE2EEESH_S1H_JEEENS4_5SM1004TMEM4LOAD26SM100_TMEM_LOAD_16dp32b32xESY_NSZ_INS10_ILi2ELi4ELi3EEES13_NSR_INS5_IJS14_SE_EEENS5_IJSE_SB_EEEEEEENS4_39AutoVectorizingCopyWithAssumedAlignmentILi128EEENS4_14SM90_TMA_STOREES1W_S1Y_S1Y_EEEvvEEEEvNT_6ParamsE) ;  /* 0xffffff6002e87950 */ /* 0x000fea0003c3ffff */
.L_x_172:
[----:B------:R-:W-:-:S00]  /*9c60*/  BRA `(.L_x_172) ;  /* 0xfffffffc00fc7947 */ /* 0x000fc0000383ffff */
[----:B------:R-:W-:-:S00]  /*9c70*/  NOP ;  /* 0x0000000000007918 */ /* 0x000fc00000000000 */
        /* <DEDUP_REMOVED lines=8> */
.L_x_173:


//--------------------- .nv.global.init           --------------------------
	.section	.nv.global.init,"aw",@progbits
.nv.global.init:
	.type		$str$27,@object
	.size		$str$27,($str$28 - $str$27)
$str$27:
        /*0000*/ 	.byte	0x28, 0x61, 0x64, 0x64, 0x72, 0x65, 0x73, 0x73, 0x20, 0x26, 0x20, 0x6d, 0x61, 0x73, 0x6b, 0x29
        /*0010*/ 	.byte	0x20, 0x3d, 0x3d, 0x20, 0x30, 0x00
	.type		$str$28,@object
	.size		$str$28,($str$26 - $str$28)
$str$28:
        /*0016*/ 	.byte	0x2f, 0x74, 0x6d, 0x70, 0x2f, 0x63, 0x75, 0x74, 0x6c, 0x61, 0x73, 0x73, 0x5f, 0x73, 0x77, 0x65
        /*0026*/ 	.byte	0x65, 0x70, 0x5f, 0x73, 0x72, 0x63, 0x2f, 0x69, 0x6e, 0x63, 0x6c, 0x75, 0x64, 0x65, 0x2f, 0x63
        /*0036*/ 	.byte	0x75, 0x74, 0x65, 0x2f, 0x70, 0x6f, 0x69, 0x6e, 0x74, 0x65, 0x72, 0x5f, 0x66, 0x6c, 0x61, 0x67
        /*0046*/ 	.byte	0x67, 0x65, 0x64, 0x2e, 0x68, 0x70, 0x70, 0x00
	.type		$str$26,@object
	.size		$str$26,($str$25 - $str$26)
$str$26:
        /*004e*/ 	.byte	0x2f, 0x74, 0x6d, 0x70, 0x2f, 0x63, 0x75, 0x74, 0x6c, 0x61, 0x73, 0x73, 0x5f, 0x73, 0x77, 0x65
        /*005e*/ 	.byte	0x65, 0x70, 0x5f, 0x73, 0x72, 0x63, 0x2f, 0x69, 0x6e, 0x63, 0x6c, 0x75, 0x64, 0x65, 0x2f, 0x63
        /*006e*/ 	.byte	0x75, 0x74, 0x65, 0x2f, 0x61, 0x74, 0x6f, 0x6d, 0x2f, 0x63, 0x6f, 0x70, 0x79, 0x5f, 0x74, 0x72
        /*007e*/ 	.byte	0x61, 0x69, 0x74, 0x73, 0x5f, 0x73, 0x6d, 0x31, 0x30, 0x30, 0x2e, 0x68, 0x70, 0x70, 0x00
	.type		$str$25,@object
	.size		$str$25,(__unnamed_1 - $str$25)
$str$25:
        /*008d*/ 	.byte	0x28, 0x28, 0x75, 0x69, 0x6e, 0x74, 0x33, 0x32, 0x5f, 0x74, 0x28, 0x74, 0x68, 0x72, 0x65, 0x61
        /*009d*/ 	.byte	0x64, 0x49, 0x64, 0x78, 0x2e, 0x78, 0x29, 0x20, 0x2f, 0x20, 0x33, 0x32, 0x29, 0x20, 0x25, 0x20
        /*00ad*/ 	.byte	0x34, 0x29, 0x20, 0x3d, 0x3d, 0x20, 0x28, 0x28, 0x28, 0x74, 0x6d, 0x65, 0x6d, 0x5f, 0x61, 0x64
        /*00bd*/ 	.byte	0x64, 0x72, 0x20, 0x3e, 0x3e, 0x20, 0x31, 0x36, 0x29, 0x20, 0x2f, 0x20, 0x33, 0x32, 0x29, 0x20
        /*00cd*/ 	.byte	0x25, 0x20, 0x34, 0x29, 0x00
	.type		__unnamed_1,@object
	.size		__unnamed_1,(__unnamed_2 - __unnamed_1)
__unnamed_1:
        /*00d2*/ 	.byte	0x61, 0x75, 0x74, 0x6f, 0x20, 0x63, 0x75, 0x74, 0x65, 0x3a, 0x3a, 0x61, 0x73, 0x5f, 0x70, 0x6f
        /* <DEDUP_REMOVED lines=24> */
        /*0262*/ 	.byte	0x00
	.type		__unnamed_2,@object
	.size		__unnamed_2,(__unnamed_3 - __unnamed_2)
__unnamed_2:
        /* <DEDUP_REMOVED lines=26> */
	.type		__unnamed_3,@object
	.size		__unnamed_3,(.L_3 - __unnamed_3)
__unnamed_3:
        /* <DEDUP_REMOVED lines=41> */
.L_3:


//--------------------- .nv.shared._ZN7cutlass13device_kernelINS_4gemm6kernel13GemmUniversalIN4cute5tupleIJiiiiEEENS1_10collective13CollectiveMmaINS1_35MainloopSm100TmaUmmaWarpSpecializedILi5ELi2ELi4ENS5_IJNS4_1CILi1EEESB_SB_EEEEENS5_IJNSA_ILi64EEENSA_ILi256EEENSA_ILi32EEEEEEaNS5_IJlSB_lEEEaSI_NS4_8TiledMMAINS4_8MMA_AtomIJNS4_15SM100_MMA_S8_SSIaaiLi64ELi256ELNS4_4UMMA5MajorE0ELSN_0ELNSM_8SaturateE0EEEEEENS4_6LayoutISC_NS5_IJNSA_ILi0EEESS_SS_EEEEENS5_IJNS4_10UnderscoreESV_SV_EEEEENS4_13SM90_TMA_LOADENS4_14ComposedLayoutINS4_7SwizzleILi1ELi4ELi3EEENS4_18smem_ptr_flag_bitsILi8EEENSR_INS5_IJNSA_ILi8EEESG_EEENS5_IJSG_SB_EEEEEEEvNS4_8identityESY_S18_vS19_EENS_8epilogue10collective18CollectiveEpilogueINS1B_23Sm100TmaWarpSpecializedILi4ELi2ELi32ELb0ELb0EEEJSH_NS5_IJNSR_ISE_SB_EES1G_EEEaSI_aSI_NS1B_6fusion15FusionCallbacksIS1F_NS1I_17LinearCombinationIaiaiLNS_15FloatRoundStyleE2EEESH_S1H_JEEENS4_5SM1004TMEM4LOAD26SM100_TMEM_LOAD_16dp32b32xESY_NSZ_INS10_ILi2ELi4ELi3EEES13_NSR_INS5_IJS14_SE_EEENS5_IJSE_SB_EEEEEEENS4_39AutoVectorizingCopyWithAssumedAlignmentILi128EEENS4_14SM90_TMA_STOREES1W_S1Y_S1Y_EEEvvEEEEvNT_6ParamsE --------------------------
	.section	.nv.shared._ZN7cutlass13device_kernelINS_4gemm6kernel13GemmUniversalIN4cute5tupleIJiiiiEEENS1_10collective13CollectiveMmaINS1_35MainloopSm100TmaUmmaWarpSpecializedILi5ELi2ELi4ENS5_IJNS4_1CILi1EEESB_SB_EEEEENS5_IJNSA_ILi64EEENSA_ILi256EEENSA_ILi32EEEEEEaNS5_IJlSB_lEEEaSI_NS4_8TiledMMAINS4_8MMA_AtomIJNS4_15SM100_MMA_S8_SSIaaiLi64ELi256ELNS4_4UMMA5MajorE0ELSN_0ELNSM_8SaturateE0EEEEEENS4_6LayoutISC_NS5_IJNSA_ILi0EEESS_SS_EEEEENS5_IJNS4_10UnderscoreESV_SV_EEEEENS4_13SM90_TMA_LOADENS4_14ComposedLayoutINS4_7SwizzleILi1ELi4ELi3EEENS4_18smem_ptr_flag_bitsILi8EEENSR_INS5_IJNSA_ILi8EEESG_EEENS5_IJSG_SB_EEEEEEEvNS4_8identityESY_S18_vS19_EENS_8epilogue10collective18CollectiveEpilogueINS1B_23Sm100TmaWarpSpecializedILi4ELi2ELi32ELb0ELb0EEEJSH_NS5_IJNSR_ISE_SB_EES1G_EEEaSI_aSI_NS1B_6fusion15FusionCallbacksIS1F_NS1I_17LinearCombinationIaiaiLNS_15FloatRoundStyleE2EEESH_S1H_JEEENS4_5SM1004TMEM4LOAD26SM100_TMEM_LOAD_16dp32b32xESY_NSZ_INS10_ILi2ELi4ELi3EEES13_NSR_INS5_IJS14_SE_EEENS5_IJSE_SB_EEEEEEENS4_39AutoVectorizingCopyWithAssumedAlignmentILi128EEENS4_14SM90_TMA_STOREES1W_S1Y_S1Y_EEEvvEEEEvNT_6ParamsE,"aw",@nobits
	.sectionflags	@""
	.align	16
	.zero		1024


//--------------------- .nv.shared.reserved.0     --------------------------
	.section	.nv.shared.reserved.0,"aw",@nobits
	.weak		__nv_reservedSMEM_offset_0_alias
	.size		__nv_reservedSMEM_offset_0_alias, 0, 64
	.other		__nv_reservedSMEM_offset_0_alias,@"STO_CUDA_RESERVED_SHARED STV_DEFAULT"
__nv_reservedSMEM_offset_0_alias:
	.zero		0
.nv.shared.reserved.0:
	.zero		64
	.weak		__nv_reservedSMEM_tcgen05_partition
	.type		__nv_reservedSMEM_tcgen05_partition,@object
	.size		__nv_reservedSMEM_tcgen05_partition,(.L_0 - __nv_reservedSMEM_tcgen05_partition)
__nv_reservedSMEM_tcgen05_partition:
	.zero		32
.L_0:


//--------------------- .nv.global                --------------------------
	.section	.nv.global,"aw",@nobits
.nv.global:
	.type		_ZN39_INTERNAL_7443ba47_4_k_cu_cf61f0d6_99424cute1_E,@object
	.size		_ZN39_INTERNAL_7443ba47_4_k_cu_cf61f0d6_99424cute1_E,(_ZN39_INTERNAL_7443ba47_4_k_cu_cf61f0d6_99424cuda3std3__45__cpo6cbeginE - _ZN39_INTERNAL_7443ba47_4_k_cu_cf61f0d6_99424cute1_E)
_ZN39_INTERNAL_7443ba47_4_k_cu_cf61f0d6_99424cute1_E:
	.zero		1
	.type		_ZN39_INTERNAL_7443ba47_4_k_cu_cf61f0d6_99424cuda3std3__45__cpo6cbeginE,@object
	.size		_ZN39_INTERNAL_7443ba47_4_k_cu_cf61f0d6_99424cuda3std3__45__cpo6cbeginE,(_ZN39_INTERNAL_7443ba47_4_k_cu_cf61f0d6_99424cuda3std3__48in_placeE - _ZN39_INTERNAL_7443ba47_4_k_cu_cf61f0d6_99424cuda3std3__45__cpo6cbeginE)
_ZN39_INTERNAL_7443ba47_4_k_cu_cf61f0d6_99424cuda3std3__45__cpo6cbeginE:
	.zero		1
	.type		_ZN39_INTERNAL_7443ba47_4_k_cu_cf61f0d6_99424cuda3std3__48in_placeE,@object
	.size		_ZN39_INTERNAL_7443ba47_4_k_cu_cf61f0d6_99424cuda3std3__48in_placeE,(_ZN39_INTERNAL_7443ba47_4_k_cu_cf61f0d6_99424cuda3std6ranges3__45__cpo9iter_moveE - _ZN39_INTERNAL_7443ba47_4_k_cu_cf61f0d6_99424cuda3std3__48in_placeE)
_ZN39_INTERNAL_7443ba47_4_k_cu_cf61f0d6_99424cuda3std3__48in_placeE:
	.zero		1
	.type		_ZN39_INTERNAL_7443ba47_4_k_cu_cf61f0d6_99424cuda3std6ranges3__45__cpo9iter_moveE,@object
	.size		_ZN39_INTERNAL_7443ba47_4_k_cu_cf61f0d6_99424cuda3std6ranges3__45__cpo9iter_moveE,(_ZN39_INTERNAL_7443ba47_4_k_cu_cf61f0d6_99424cuda3std3__45__cpo5beginE - _ZN39_INTERNAL_7443ba47_4_k_cu_cf61f0d6_99424cuda3std6ranges3__45__cpo9iter_moveE)
_ZN39_INTERNAL_7443ba47_4_k_cu_cf61f0d6_99424cuda3std6ranges3__45__cpo9iter_moveE:
	.zero		1
	.type		_ZN39_INTERNAL_7443ba47_4_k_cu_cf61f0d6_99424cuda3std3__45__cpo5beginE,@object
	.size		_ZN39_INTERNAL_7443ba47_4_k_cu_cf61f0d6_99424cuda3std3__45__cpo5beginE,(_ZN39_INTERNAL_7443ba47_4_k_cu_cf61f0d6_99424cuda3std3__441_GLOBAL__N__7443ba47_4_k_cu_cf61f0d6_99426ignoreE - _ZN39_INTERNAL_7443ba47_4_k_cu_cf61f0d6_99424cuda3std3__45__cpo5beginE)
_ZN39_INTERNAL_7443ba47_4_k_cu_cf61f0d6_99424cuda3std3__45__cpo5beginE:
	.zero		1
	.type		_ZN39_INTERNAL_7443ba47_4_k_cu_cf61f0d6_99424cuda3std3__441_GLOBAL__N__7443ba47_4_k_cu_cf61f0d6_99426ignoreE,@object
	.size		_ZN39_INTERNAL_7443ba47_4_k_cu_cf61f0d6_99424cuda3std3__441_GLOBAL__N__7443ba47_4_k_cu_cf61f0d6_99426ignoreE,(_ZN39_INTERNAL_7443ba47_4_k_cu_cf61f0d6_99424cute7productE - _ZN39_INTERNAL_7443ba47_4_k_cu_cf61f0d6_99424cuda3std3__441_GLOBAL__N__7443ba47_4_k_cu_cf61f0d6_99426ignoreE)
_ZN39_INTERNAL_7443ba47_4_k_cu_cf61f0d6_99424cuda3std3__441_GLOBAL__N__7443ba47_4_k_cu_cf61f0d6_99426ignoreE:
	.zero		1
	.type		_ZN39_INTERNAL_7443ba47_4_k_cu_cf61f0d6_99424cute7productE,@object
	.size		_ZN39_INTERNAL_7443ba47_4_k_cu_cf61f0d6_99424cute7productE,(_ZN39_INTERNAL_7443ba47_4_k_cu_cf61f0d6_99424cuda3std3__45__cpo3endE - _ZN39_INTERNAL_7443ba47_4_k_cu_cf61f0d6_99424cute7productE)
_ZN39_INTERNAL_7443ba47_4_k_cu_cf61f0d6_99424cute7productE:
	.zero		1
	.type		_ZN39_INTERNAL_7443ba47_4_k_cu_cf61f0d6_99424cuda3std3__45__cpo3endE,@object
	.size		_ZN39_INTERNAL_7443ba47_4_k_cu_cf61f0d6_99424cuda3std3__45__cpo3endE,(_ZN39_INTERNAL_7443ba47_4_k_cu_cf61f0d6_99424cuda3std3__419piecewise_constructE - _ZN39_INTERNAL_7443ba47_4_k_cu_cf61f0d6_99424cuda3std3__45__cpo3endE)
_ZN39_INTERNAL_7443ba47_4_k_cu_cf61f0d6_99424cuda3std3__45__cpo3endE:
	.zero		1
	.type		_ZN39_INTERNAL_7443ba47_4_k_cu_cf61f0d6_99424cuda3std3__419piecewise_constructE,@object
	.size		_ZN39_INTERNAL_7443ba47_4_k_cu_cf61f0d6_99424cuda3std3__419piecewise_constructE,(_ZN39_INTERNAL_7443ba47_4_k_cu_cf61f0d6_99424cuda3std3__45__cpo4cendE - _ZN39_INTERNAL_7443ba47_4_k_cu_cf61f0d6_99424cuda3std3__419piecewise_constructE)
_ZN39_INTERNAL_7443ba47_4_k_cu_cf61f0d6_99424cuda3std3__419piecewise_constructE:
	.zero		1
	.type		_ZN39_INTERNAL_7443ba47_4_k_cu_cf61f0d6_99424cuda3std3__45__cpo4cendE,@object
	.size		_ZN39_INTERNAL_7443ba47_4_k_cu_cf61f0d6_99424cuda3std3__45__cpo4cendE,(_ZN39_INTERNAL_7443ba47_4_k_cu_cf61f0d6_99424cuda3std6ranges3__45__cpo4swapE - _ZN39_INTERNAL_7443ba47_4_k_cu_cf61f0d6_99424cuda3std3__45__cpo4cendE)
_ZN39_INTERNAL_7443ba47_4_k_cu_cf61f0d6_99424cuda3std3__45__cpo4cendE:
	.zero		1
	.type		_ZN39_INTERNAL_7443ba47_4_k_cu_cf61f0d6_99424cuda3std6ranges3__45__cpo4swapE,@object
	.size		_ZN39_INTERNAL_7443ba47_4_k_cu_cf61f0d6_99424cuda3std6ranges3__45__cpo4swapE,(.L_11 - _ZN39_INTERNAL_7443ba47_4_k_cu_cf61f0d6_99424cuda3std6ranges3__45__cpo4swapE)
_ZN39_INTERNAL_7443ba47_4_k_cu_cf61f0d6_99424cuda3std6ranges3__45__cpo4swapE:
	.zero		1
.L_11:


//--------------------- .nv.constant0._ZN7cutlass13device_kernelINS_4gemm6kernel13GemmUniversalIN4cute5tupleIJiiiiEEENS1_10collective13CollectiveMmaINS1_35MainloopSm100TmaUmmaWarpSpecializedILi5ELi2ELi4ENS5_IJNS4_1CILi1EEESB_SB_EEEEENS5_IJNSA_ILi64EEENSA_ILi256EEENSA_ILi32EEEEEEaNS5_IJlSB_lEEEaSI_NS4_8TiledMMAINS4_8MMA_AtomIJNS4_15SM100_MMA_S8_SSIaaiLi64ELi256ELNS4_4UMMA5MajorE0ELSN_0ELNSM_8SaturateE0EEEEEENS4_6LayoutISC_NS5_IJNSA_ILi0EEESS_SS_EEEEENS5_IJNS4_10UnderscoreESV_SV_EEEEENS4_13SM90_TMA_LOADENS4_14ComposedLayoutINS4_7SwizzleILi1ELi4ELi3EEENS4_18smem_ptr_flag_bitsILi8EEENSR_INS5_IJNSA_ILi8EEESG_EEENS5_IJSG_SB_EEEEEEEvNS4_8identityESY_S18_vS19_EENS_8epilogue10collective18CollectiveEpilogueINS1B_23Sm100TmaWarpSpecializedILi4ELi2ELi32ELb0ELb0EEEJSH_NS5_IJNSR_ISE_SB_EES1G_EEEaSI_aSI_NS1B_6fusion15FusionCallbacksIS1F_NS1I_17LinearCombinationIaiaiLNS_15FloatRoundStyleE2EEESH_S1H_JEEENS4_5SM1004TMEM4LOAD26SM100_TMEM_LOAD_16dp32b32xESY_NSZ_INS10_ILi2ELi4ELi3EEES13_NSR_INS5_IJS14_SE_EEENS5_IJSE_SB_EEEEEEENS4_39AutoVectorizingCopyWithAssumedAlignmentILi128EEENS4_14SM90_TMA_STOREES1W_S1Y_S1Y_EEEvvEEEEvNT_6ParamsE --------------------------
	.section	.nv.constant0._ZN7cutlass13device_kernelINS_4gemm6kernel13GemmUniversalIN4cute5tupleIJiiiiEEENS1_10collective13CollectiveMmaINS1_35MainloopSm100TmaUmmaWarpSpecializedILi5ELi2ELi4ENS5_IJNS4_1CILi1EEESB_SB_EEEEENS5_IJNSA_ILi64EEENSA_ILi256EEENSA_ILi32EEEEEEaNS5_IJlSB_lEEEaSI_NS4_8TiledMMAINS4_8MMA_AtomIJNS4_15SM100_MMA_S8_SSIaaiLi64ELi256ELNS4_4UMMA5MajorE0ELSN_0ELNSM_8SaturateE0EEEEEENS4_6LayoutISC_NS5_IJNSA_ILi0EEESS_SS_EEEEENS5_IJNS4_10UnderscoreESV_SV_EEEEENS4_13SM90_TMA_LOADENS4_14ComposedLayoutINS4_7SwizzleILi1ELi4ELi3EEENS4_18smem_ptr_flag_bitsILi8EEENSR_INS5_IJNSA_ILi8EEESG_EEENS5_IJSG_SB_EEEEEEEvNS4_8identityESY_S18_vS19_EENS_8epilogue10collective18CollectiveEpilogueINS1B_23Sm100TmaWarpSpecializedILi4ELi2ELi32ELb0ELb0EEEJSH_NS5_IJNSR_ISE_SB_EES1G_EEEaSI_aSI_NS1B_6fusion15FusionCallbacksIS1F_NS1I_17LinearCombinationIaiaiLNS_15FloatRoundStyleE2EEESH_S1H_JEEENS4_5SM1004TMEM4LOAD26SM100_TMEM_LOAD_16dp32b32xESY_NSZ_INS10_ILi2ELi4ELi3EEES13_NSR_INS5_IJS14_SE_EEENS5_IJSE_SB_EEEEEEENS4_39AutoVectorizingCopyWithAssumedAlignmentILi128EEENS4_14SM90_TMA_STOREES1W_S1Y_S1Y_EEEvvEEEEvNT_6ParamsE,"a",@progbits
	.sectionflags	@""
	.align	4
.nv.constant0._ZN7cutlass13device_kernelINS_4gemm6kernel13GemmUniversalIN4cute5tupleIJiiiiEEENS1_10collective13CollectiveMmaINS1_35MainloopSm100TmaUmmaWarpSpecializedILi5ELi2ELi4ENS5_IJNS4_1CILi1EEESB_SB_EEEEENS5_IJNSA_ILi64EEENSA_ILi256EEENSA_ILi32EEEEEEaNS5_IJlSB_lEEEaSI_NS4_8TiledMMAINS4_8MMA_AtomIJNS4_15SM100_MMA_S8_SSIaaiLi64ELi256ELNS4_4UMMA5MajorE0ELSN_0ELNSM_8SaturateE0EEEEEENS4_6LayoutISC_NS5_IJNSA_ILi0EEESS_SS_EEEEENS5_IJNS4_10UnderscoreESV_SV_EEEEENS4_13SM90_TMA_LOADENS4_14ComposedLayoutINS4_7SwizzleILi1ELi4ELi3EEENS4_18smem_ptr_flag_bitsILi8EEENSR_INS5_IJNSA_ILi8EEESG_EEENS5_IJSG_SB_EEEEEEEvNS4_8identityESY_S18_vS19_EENS_8epilogue10collective18CollectiveEpilogueINS1B_23Sm100TmaWarpSpecializedILi4ELi2ELi32ELb0ELb0EEEJSH_NS5_IJNSR_ISE_SB_EES1G_EEEaSI_aSI_NS1B_6fusion15FusionCallbacksIS1F_NS1I_17LinearCombinationIaiaiLNS_15FloatRoundStyleE2EEESH_S1H_JEEENS4_5SM1004TMEM4LOAD26SM100_TMEM_LOAD_16dp32b32xESY_NSZ_INS10_ILi2ELi4ELi3EEES13_NSR_INS5_IJS14_SE_EEENS5_IJSE_SB_EEEEEEENS4_39AutoVectorizingCopyWithAssumedAlignmentILi128EEENS4_14SM90_TMA_STOREES1W_S1Y_S1Y_EEEvvEEEEvNT_6ParamsE:
	.zero		2944


//--------------------- SYMBOLS --------------------------

	.type		.nv.reservedSmem.offset0,@object
	.size		.nv.reservedSmem.offset0,0x4
	.type		.nv.reservedSmem.cap,@object
	.size		.nv.reservedSmem.cap,0x4
	.type		__assertfail,@function
